// auto-generated by cutlass_sweep.conv — config: {"arch": "sm_90", "cluster_m": 1, "cluster_n": 1, "conv_kind": "wgrad", "dtype": "fp16", "ndim": 3, "tile_k": 32, "tile_m": 64, "tile_n": 64}
#include "cutlass/cutlass.h"
#include "cute/tensor.hpp"
#include "cutlass/kernel_hardware_info.hpp"
#include "cutlass/conv/convolution.h"
#include "cutlass/conv/dispatch_policy.hpp"
#include "cutlass/conv/collective/collective_builder.hpp"
#include "cutlass/conv/kernel/conv_universal.hpp"
#include "cutlass/conv/device/conv_universal_adapter.hpp"
#include "cutlass/epilogue/collective/collective_builder.hpp"

using namespace cute;
using Elem = cutlass::half_t;
using Acc  = float;
using LayoutAB = cutlass::layout::TensorNDHWC;
using LayoutC  = cutlass::layout::TensorKCSRT;
constexpr auto ConvOp = cutlass::conv::Operator::kWgrad;
using TileShape    = Shape<_64, Shape<_64>, Shape<_32>>;
using ClusterShape = Shape<_1, _1, _1>;

using CollectiveEpilogue = typename cutlass::epilogue::collective::CollectiveBuilder<
    cutlass::arch::Sm90, cutlass::arch::OpClassTensorOp,
    TileShape, ClusterShape,
    cutlass::epilogue::collective::EpilogueTileAuto,
    Acc, Acc,
    Elem, LayoutC, 128 / cutlass::sizeof_bits<Elem>::value,
    Elem, LayoutC, 128 / cutlass::sizeof_bits<Elem>::value,
    cutlass::epilogue::collective::EpilogueScheduleAuto
  >::CollectiveOp;

using CollectiveMainloop = typename cutlass::conv::collective::CollectiveBuilder<
    cutlass::arch::Sm90, cutlass::arch::OpClassTensorOp, ConvOp,
    Elem, LayoutAB, 128 / cutlass::sizeof_bits<Elem>::value,
    Elem, LayoutAB, 128 / cutlass::sizeof_bits<Elem>::value,
    Acc,
    TileShape, ClusterShape,
    cutlass::conv::collective::StageCountAutoCarveout<
        static_cast<int>(sizeof(typename CollectiveEpilogue::SharedStorage))>,
    cutlass::conv::collective::KernelScheduleAuto
  >::CollectiveOp;

using ProblemShape = cutlass::conv::ConvProblemShape<
    ConvOp, CollectiveMainloop::DispatchPolicy::NumSpatialDimensions>;
using ConvKernel = cutlass::conv::kernel::ConvUniversal<
    ProblemShape, CollectiveMainloop, CollectiveEpilogue>;
using Conv = cutlass::conv::device::ConvUniversalAdapter<ConvKernel>;

auto* _anchor = &cutlass::device_kernel<ConvKernel>;


// ===== COMPILED SASS (sm_90a) =====

	.target	sm_90a

	.elftype	@"ET_EXEC"


//--------------------- .note.nv.tkinfo           --------------------------
	.section	.note.nv.tkinfo,"",@"SHT_NOTE"
	.sectionflags	@"SHF_NOTE_NV_TKINFO"
	.tkinfo
        /*0018*/ 	.word	0x00000002
        /*0030*/ 	.string	""
        /*0030*/ 	.string	"ptxas"
        /*0030*/ 	.string	"Cuda compilation tools, release 13.0, V13.0.88"
        /*0030*/ 	.string	"Build cuda_13.0.r13.0/compiler.36424714_0"
        /*0030*/ 	.string	"-arch sm_90a -m 64 "



//--------------------- .note.nv.cuinfo           --------------------------
	.section	.note.nv.cuinfo,"",@"SHT_NOTE"
	.sectionflags	@"SHF_NOTE_NV_CUINFO"
        /*0018*/ 	.short	0x0002
        /*001a*/ 	.short	0x005a
        /*001c*/ 	.short	0x0082
	.zero		2


//--------------------- .nv.info                  --------------------------
	.section	.nv.info,"",@"SHT_CUDA_INFO"
	.align	4


	//----- nvinfo : EIATTR_REGCOUNT
	.align		4
        /*0000*/ 	.byte	0x04, 0x2f
        /*0002*/ 	.short	(.L_12 - .L_11)
	.align		4
.L_11:
        /*0004*/ 	.word	index@(_ZN7cutlass13device_kernelINS_4conv6kernel13ConvUniversalINS1_16ConvProblemShapeILNS1_8OperatorE2ELi3EEENS1_10collective14CollectiveConvINS1_46MainloopSm90TmaGmmaWarpSpecializedImplicitGemmILS5_2ELi28ELi3EN4cute5tupleIJNSA_1CILi1EEESD_SD_EEENS1_36KernelImplicitTmaWarpSpecializedSm90ELi1EEENSB_IJNSC_ILi64EEENSB_IJSH_EEENSB_IJNSC_ILi32EEEEEEEEENS_6half_tESM_NSA_8TiledMMAINSA_8MMA_AtomIJNSA_4SM904GMMA25MMA_64x64x16_F32F16F16_SSILNSQ_5MajorE1ELSS_1ELNSQ_7ScaleInE1ELST_1EEEEEENSA_6LayoutISE_NSB_IJNSC_ILi0EEESX_SX_EEEEENSB_IJNSA_10UnderscoreES10_S10_EEEEENS7_6detail26Sm90ImplicitGemmTileTraitsINSA_13SM90_TMA_LOADENSA_14ComposedLayoutINSA_7SwizzleILi3ELi4ELi3EEENSA_18smem_ptr_flag_bitsILi16EEENSW_INSB_IJNSB_IJSH_SD_EEENSB_IJNSC_ILi8EEENSC_ILi4EEEEEENSB_IJSD_NSC_ILi28EEEEEEEEENSB_IJNSB_IJSD_SX_EEENSB_IJSH_NSC_ILi512EEEEEENSB_IJSX_NSC_ILi2048EEEEEEEEEEEEEvEENS14_INSA_20SM90_TMA_LOAD_IM2COLES1P_vEEEENS_8epilogue10collective6detail29Sm90TmaWarpSpecializedAdapterINS1V_15DefaultEpilogueISM_NSB_IJlNSB_IJSD_lllEEESX_EEES20_NS1U_6thread17LinearCombinationISM_Li1EffLNS21_9ScaleType4KindE0ELNS_15FloatRoundStyleE2ESM_EENS_4gemm15EpilogueDefaultEEEEEvvEEEEvNT_6ParamsE)
        /*0008*/ 	.word	0x00000046


	//----- nvinfo : EIATTR_FRAME_SIZE
	.align		4
.L_12:
        /*000c*/ 	.byte	0x04, 0x11
        /*000e*/ 	.short	(.L_14 - .L_13)
	.align		4
.L_13:
        /*0010*/ 	.word	index@(_ZN7cutlass13device_kernelINS_4conv6kernel13ConvUniversalINS1_16ConvProblemShapeILNS1_8OperatorE2ELi3EEENS1_10collective14CollectiveConvINS1_46MainloopSm90TmaGmmaWarpSpecializedImplicitGemmILS5_2ELi28ELi3EN4cute5tupleIJNSA_1CILi1EEESD_SD_EEENS1_36KernelImplicitTmaWarpSpecializedSm90ELi1EEENSB_IJNSC_ILi64EEENSB_IJSH_EEENSB_IJNSC_ILi32EEEEEEEEENS_6half_tESM_NSA_8TiledMMAINSA_8MMA_AtomIJNSA_4SM904GMMA25MMA_64x64x16_F32F16F16_SSILNSQ_5MajorE1ELSS_1ELNSQ_7ScaleInE1ELST_1EEEEEENSA_6LayoutISE_NSB_IJNSC_ILi0EEESX_SX_EEEEENSB_IJNSA_10UnderscoreES10_S10_EEEEENS7_6detail26Sm90ImplicitGemmTileTraitsINSA_13SM90_TMA_LOADENSA_14ComposedLayoutINSA_7SwizzleILi3ELi4ELi3EEENSA_18smem_ptr_flag_bitsILi16EEENSW_INSB_IJNSB_IJSH_SD_EEENSB_IJNSC_ILi8EEENSC_ILi4EEEEEENSB_IJSD_NSC_ILi28EEEEEEEEENSB_IJNSB_IJSD_SX_EEENSB_IJSH_NSC_ILi512EEEEEENSB_IJSX_NSC_ILi2048EEEEEEEEEEEEEvEENS14_INSA_20SM90_TMA_LOAD_IM2COLES1P_vEEEENS_8epilogue10collective6detail29Sm90TmaWarpSpecializedAdapterINS1V_15DefaultEpilogueISM_NSB_IJlNSB_IJSD_lllEEESX_EEES20_NS1U_6thread17LinearCombinationISM_Li1EffLNS21_9ScaleType4KindE0ELNS_15FloatRoundStyleE2ESM_EENS_4gemm15EpilogueDefaultEEEEEvvEEEEvNT_6ParamsE)
        /*0014*/ 	.word	0x00000000


	//----- nvinfo : EIATTR_MIN_STACK_SIZE
	.align		4
.L_14:
        /*0018*/ 	.byte	0x04, 0x12
        /*001a*/ 	.short	(.L_16 - .L_15)
	.align		4
.L_15:
        /*001c*/ 	.word	index@(_ZN7cutlass13device_kernelINS_4conv6kernel13ConvUniversalINS1_16ConvProblemShapeILNS1_8OperatorE2ELi3EEENS1_10collective14CollectiveConvINS1_46MainloopSm90TmaGmmaWarpSpecializedImplicitGemmILS5_2ELi28ELi3EN4cute5tupleIJNSA_1CILi1EEESD_SD_EEENS1_36KernelImplicitTmaWarpSpecializedSm90ELi1EEENSB_IJNSC_ILi64EEENSB_IJSH_EEENSB_IJNSC_ILi32EEEEEEEEENS_6half_tESM_NSA_8TiledMMAINSA_8MMA_AtomIJNSA_4SM904GMMA25MMA_64x64x16_F32F16F16_SSILNSQ_5MajorE1ELSS_1ELNSQ_7ScaleInE1ELST_1EEEEEENSA_6LayoutISE_NSB_IJNSC_ILi0EEESX_SX_EEEEENSB_IJNSA_10UnderscoreES10_S10_EEEEENS7_6detail26Sm90ImplicitGemmTileTraitsINSA_13SM90_TMA_LOADENSA_14ComposedLayoutINSA_7SwizzleILi3ELi4ELi3EEENSA_18smem_ptr_flag_bitsILi16EEENSW_INSB_IJNSB_IJSH_SD_EEENSB_IJNSC_ILi8EEENSC_ILi4EEEEEENSB_IJSD_NSC_ILi28EEEEEEEEENSB_IJNSB_IJSD_SX_EEENSB_IJSH_NSC_ILi512EEEEEENSB_IJSX_NSC_ILi2048EEEEEEEEEEEEEvEENS14_INSA_20SM90_TMA_LOAD_IM2COLES1P_vEEEENS_8epilogue10collective6detail29Sm90TmaWarpSpecializedAdapterINS1V_15DefaultEpilogueISM_NSB_IJlNSB_IJSD_lllEEESX_EEES20_NS1U_6thread17LinearCombinationISM_Li1EffLNS21_9ScaleType4KindE0ELNS_15FloatRoundStyleE2ESM_EENS_4gemm15EpilogueDefaultEEEEEvvEEEEvNT_6ParamsE)
        /*0020*/ 	.word	0x00000000
.L_16:


//--------------------- .nv.compat                --------------------------
	.section	.nv.compat,"",@"SHT_CUDA_COMPAT_INFO"
	.align	4
        /*0000*/ 	.byte	0x02, 0x09, 0x01, 0x00, 0x02, 0x02, 0x04, 0x00, 0x02, 0x05, 0x05, 0x00, 0x03, 0x07, 0x01, 0x01
        /*0010*/ 	.byte	0x02, 0x03, 0x01, 0x00, 0x02, 0x06, 0x01, 0x00, 0x04, 0x0b, 0x08, 0x00, 0x00, 0x00, 0x00, 0x00
        /*0020*/ 	.byte	0x00, 0x00, 0x00, 0x00


//--------------------- .nv.info._ZN7cutlass13device_kernelINS_4conv6kernel13ConvUniversalINS1_16ConvProblemShapeILNS1_8OperatorE2ELi3EEENS1_10collective14CollectiveConvINS1_46MainloopSm90TmaGmmaWarpSpecializedImplicitGemmILS5_2ELi28ELi3EN4cute5tupleIJNSA_1CILi1EEESD_SD_EEENS1_36KernelImplicitTmaWarpSpecializedSm90ELi1EEENSB_IJNSC_ILi64EEENSB_IJSH_EEENSB_IJNSC_ILi32EEEEEEEEENS_6half_tESM_NSA_8TiledMMAINSA_8MMA_AtomIJNSA_4SM904GMMA25MMA_64x64x16_F32F16F16_SSILNSQ_5MajorE1ELSS_1ELNSQ_7ScaleInE1ELST_1EEEEEENSA_6LayoutISE_NSB_IJNSC_ILi0EEESX_SX_EEEEENSB_IJNSA_10UnderscoreES10_S10_EEEEENS7_6detail26Sm90ImplicitGemmTileTraitsINSA_13SM90_TMA_LOADENSA_14ComposedLayoutINSA_7SwizzleILi3ELi4ELi3EEENSA_18smem_ptr_flag_bitsILi16EEENSW_INSB_IJNSB_IJSH_SD_EEENSB_IJNSC_ILi8EEENSC_ILi4EEEEEENSB_IJSD_NSC_ILi28EEEEEEEEENSB_IJNSB_IJSD_SX_EEENSB_IJSH_NSC_ILi512EEEEEENSB_IJSX_NSC_ILi2048EEEEEEEEEEEEEvEENS14_INSA_20SM90_TMA_LOAD_IM2COLES1P_vEEEENS_8epilogue10collective6detail29Sm90TmaWarpSpecializedAdapterINS1V_15DefaultEpilogueISM_NSB_IJlNSB_IJSD_lllEEESX_EEES20_NS1U_6thread17LinearCombinationISM_Li1EffLNS21_9ScaleType4KindE0ELNS_15FloatRoundStyleE2ESM_EENS_4gemm15EpilogueDefaultEEEEEvvEEEEvNT_6ParamsE --------------------------
	.section	.nv.info._ZN7cutlass13device_kernelINS_4conv6kernel13ConvUniversalINS1_16ConvProblemShapeILNS1_8OperatorE2ELi3EEENS1_10collective14CollectiveConvINS1_46MainloopSm90TmaGmmaWarpSpecializedImplicitGemmILS5_2ELi28ELi3EN4cute5tupleIJNSA_1CILi1EEESD_SD_EEENS1_36KernelImplicitTmaWarpSpecializedSm90ELi1EEENSB_IJNSC_ILi64EEENSB_IJSH_EEENSB_IJNSC_ILi32EEEEEEEEENS_6half_tESM_NSA_8TiledMMAINSA_8MMA_AtomIJNSA_4SM904GMMA25MMA_64x64x16_F32F16F16_SSILNSQ_5MajorE1ELSS_1ELNSQ_7ScaleInE1ELST_1EEEEEENSA_6LayoutISE_NSB_IJNSC_ILi0EEESX_SX_EEEEENSB_IJNSA_10UnderscoreES10_S10_EEEEENS7_6detail26Sm90ImplicitGemmTileTraitsINSA_13SM90_TMA_LOADENSA_14ComposedLayoutINSA_7SwizzleILi3ELi4ELi3EEENSA_18smem_ptr_flag_bitsILi16EEENSW_INSB_IJNSB_IJSH_SD_EEENSB_IJNSC_ILi8EEENSC_ILi4EEEEEENSB_IJSD_NSC_ILi28EEEEEEEEENSB_IJNSB_IJSD_SX_EEENSB_IJSH_NSC_ILi512EEEEEENSB_IJSX_NSC_ILi2048EEEEEEEEEEEEEvEENS14_INSA_20SM90_TMA_LOAD_IM2COLES1P_vEEEENS_8epilogue10collective6detail29Sm90TmaWarpSpecializedAdapterINS1V_15DefaultEpilogueISM_NSB_IJlNSB_IJSD_lllEEESX_EEES20_NS1U_6thread17LinearCombinationISM_Li1EffLNS21_9ScaleType4KindE0ELNS_15FloatRoundStyleE2ESM_EENS_4gemm15EpilogueDefaultEEEEEvvEEEEvNT_6ParamsE,"",@"SHT_CUDA_INFO"
	.sectionflags	@""
	.align	4


	//----- nvinfo : EIATTR_CUDA_API_VERSION
	.align		4
        /*0000*/ 	.byte	0x04, 0x37
        /*0002*/ 	.short	(.L_18 - .L_17)
.L_17:
        /*0004*/ 	.word	0x00000082


	//----- nvinfo : EIATTR_KPARAM_INFO
	.align		4
.L_18:
        /*0008*/ 	.byte	0x04, 0x17
        /*000a*/ 	.short	(.L_20 - .L_19)
.L_19:
        /*000c*/ 	.word	0x00000000
        /*0010*/ 	.short	0x0000
        /*0012*/ 	.short	0x0070
        /*0014*/ 	.byte	0x00, 0xf0, 0x01, 0x10


	//----- nvinfo : EIATTR_SPARSE_MMA_MASK
	.align		4
.L_20:
        /*0018*/ 	.byte	0x03, 0x50
        /*001a*/ 	.short	0x0000


	//----- nvinfo : EIATTR_MAXREG_COUNT
	.align		4
        /*001c*/ 	.byte	0x03, 0x1b
        /*001e*/ 	.short	0x00ff


	//----- nvinfo : EIATTR_NUM_BARRIERS
	.align		4
        /*0020*/ 	.byte	0x02, 0x4c
        /*0022*/ 	.byte	0x01
	.zero		1


	//----- nvinfo : EIATTR_MERCURY_ISA_VERSION
	.align		4
        /*0024*/ 	.byte	0x03, 0x5f
        /*0026*/ 	.short	0x0101


	//----- nvinfo : EIATTR_COOP_GROUP_MASK_REGIDS
	.align		4
        /*0028*/ 	.byte	0x04, 0x29
        /*002a*/ 	.short	(.L_22 - .L_21)


	//   ....[0]....
.L_21:
        /*002c*/ 	.word	0xffffffff


	//   ....[1]....
        /*0030*/ 	.word	0xffffffff


	//   ....[2]....
        /*0034*/ 	.word	0xffffffff


	//----- nvinfo : EIATTR_COOP_GROUP_INSTR_OFFSETS
	.align		4
.L_22:
        /*0038*/ 	.byte	0x04, 0x28
        /*003a*/ 	.short	(.L_24 - .L_23)


	//   ....[0]....
.L_23:
        /*003c*/ 	.word	0x00000060


	//   ....[1]....
        /*0040*/ 	.word	0x00000070


	//   ....[2]....
        /*0044*/ 	.word	0x00000130


	//----- nvinfo : EIATTR_MBARRIER_INSTR_OFFSETS
	.align		4
.L_24:
        /*0048*/ 	.byte	0x04, 0x39
        /*004a*/ 	.short	(.L_26 - .L_25)


	//   ....[0]....
.L_25:
        /*004c*/ 	.word	0x00000270
        /*0050*/ 	.word	0x000000ff
        /*0054*/ 	.word	0x00038000
        /*0058*/ 	.short	0x0100
        /*005a*/ 	.byte	0x08
	.zero		1


	//   ....[1]....
        /*005c*/ 	.word	0x00000280
        /*0060*/ 	.word	0x000000ff
        /*0064*/ 	.word	0x000380e0
        /*0068*/ 	.short	0x0100
        /*006a*/ 	.byte	0x08
	.zero		1


	//   ....[2]....
        /*006c*/ 	.word	0x00000290
        /*0070*/ 	.word	0x000000ff
        /*0074*/ 	.word	0x00038008
        /*0078*/ 	.short	0x0100
        /*007a*/ 	.byte	0x08
	.zero		1


	//   ....[3]....
        /*007c*/ 	.word	0x000002a0
        /*0080*/ 	.word	0x000000ff
        /*0084*/ 	.word	0x000380e8
        /*0088*/ 	.short	0x0100
        /*008a*/ 	.byte	0x08
	.zero		1


	//   ....[4]....
        /*008c*/ 	.word	0x000002b0
        /*0090*/ 	.word	0x000000ff
        /*0094*/ 	.word	0x00038010
        /*0098*/ 	.short	0x0100
        /*009a*/ 	.byte	0x08
	.zero		1


	//   ....[5]....
        /*009c*/ 	.word	0x000002c0
        /*00a0*/ 	.word	0x000000ff
        /*00a4*/ 	.word	0x000380f0
        /*00a8*/ 	.short	0x0100
        /*00aa*/ 	.byte	0x08
	.zero		1


	//   ....[6]....
        /*00ac*/ 	.word	0x000002d0
        /*00b0*/ 	.word	0x000000ff
        /*00b4*/ 	.word	0x00038018
        /*00b8*/ 	.short	0x0100
        /*00ba*/ 	.byte	0x08
	.zero		1


	//   ....[7]....
        /*00bc*/ 	.word	0x000002e0
        /*00c0*/ 	.word	0x000000ff
        /*00c4*/ 	.word	0x000380f8
        /*00c8*/ 	.short	0x0100
        /*00ca*/ 	.byte	0x08
	.zero		1


	//   ....[8]....
        /*00cc*/ 	.word	0x000002f0
        /*00d0*/ 	.word	0x000000ff
        /*00d4*/ 	.word	0x00038020
        /*00d8*/ 	.short	0x0100
        /*00da*/ 	.byte	0x08
	.zero		1


	//   ....[9]....
        /*00dc*/ 	.word	0x00000300
        /*00e0*/ 	.word	0x000000ff
        /*00e4*/ 	.word	0x00038100
        /*00e8*/ 	.short	0x0100
        /*00ea*/ 	.byte	0x08
	.zero		1


	//   ....[10]....
        /*00ec*/ 	.word	0x00000310
        /*00f0*/ 	.word	0x000000ff
        /*00f4*/ 	.word	0x00038028
        /*00f8*/ 	.short	0x0100
        /*00fa*/ 	.byte	0x08
	.zero		1


	//   ....[11]....
        /*00fc*/ 	.word	0x00000320
        /*0100*/ 	.word	0x000000ff
        /*0104*/ 	.word	0x00038108
        /*0108*/ 	.short	0x0100
        /*010a*/ 	.byte	0x08
	.zero		1


	//   ....[12]....
        /*010c*/ 	.word	0x00000330
        /*0110*/ 	.word	0x000000ff
        /*0114*/ 	.word	0x00038030
        /*0118*/ 	.short	0x0100
        /*011a*/ 	.byte	0x08
	.zero		1


	//   ....[13]....
        /*011c*/ 	.word	0x00000340
        /*0120*/ 	.word	0x000000ff
        /*0124*/ 	.word	0x00038110
        /*0128*/ 	.short	0x0100
        /*012a*/ 	.byte	0x08
	.zero		1


	//   ....[14]....
        /*012c*/ 	.word	0x00000350
        /*0130*/ 	.word	0x000000ff
        /*0134*/ 	.word	0x00038038
        /*0138*/ 	.short	0x0100
        /*013a*/ 	.byte	0x08
	.zero		1


	//   ....[15]....
        /*013c*/ 	.word	0x00000360
        /*0140*/ 	.word	0x000000ff
        /*0144*/ 	.word	0x00038118
        /*0148*/ 	.short	0x0100
        /*014a*/ 	.byte	0x08
	.zero		1


	//   ....[16]....
        /*014c*/ 	.word	0x00000370
        /*0150*/ 	.word	0x000000ff
        /*0154*/ 	.word	0x00038040
        /*0158*/ 	.short	0x0100
        /*015a*/ 	.byte	0x08
	.zero		1


	//   ....[17]....
        /*015c*/ 	.word	0x00000380
        /*0160*/ 	.word	0x000000ff
        /*0164*/ 	.word	0x00038120
        /*0168*/ 	.short	0x0100
        /*016a*/ 	.byte	0x08
	.zero		1


	//   ....[18]....
        /*016c*/ 	.word	0x00000390
        /*0170*/ 	.word	0x000000ff
        /*0174*/ 	.word	0x00038048
        /*0178*/ 	.short	0x0100
        /*017a*/ 	.byte	0x08
	.zero		1


	//   ....[19]....
        /*017c*/ 	.word	0x000003a0
        /*0180*/ 	.word	0x000000ff
        /*0184*/ 	.word	0x00038128
        /*0188*/ 	.short	0x0100
        /*018a*/ 	.byte	0x08
	.zero		1


	//   ....[20]....
        /*018c*/ 	.word	0x000003b0
        /*0190*/ 	.word	0x000000ff
        /*0194*/ 	.word	0x00038050
        /*0198*/ 	.short	0x0100
        /*019a*/ 	.byte	0x08
	.zero		1


	//   ....[21]....
        /*019c*/ 	.word	0x000003c0
        /*01a0*/ 	.word	0x000000ff
        /*01a4*/ 	.word	0x00038130
        /*01a8*/ 	.short	0x0100
        /*01aa*/ 	.byte	0x08
	.zero		1


	//   ....[22]....
        /*01ac*/ 	.word	0x000003d0
        /*01b0*/ 	.word	0x000000ff
        /*01b4*/ 	.word	0x00038058
        /*01b8*/ 	.short	0x0100
        /*01ba*/ 	.byte	0x08
	.zero		1


	//   ....[23]....
        /*01bc*/ 	.word	0x000003e0
        /*01c0*/ 	.word	0x000000ff
        /*01c4*/ 	.word	0x00038138
        /*01c8*/ 	.short	0x0100
        /*01ca*/ 	.byte	0x08
	.zero		1


	//   ....[24]....
        /*01cc*/ 	.word	0x000003f0
        /*01d0*/ 	.word	0x000000ff
        /*01d4*/ 	.word	0x00038060
        /*01d8*/ 	.short	0x0100
        /*01da*/ 	.byte	0x08
	.zero		1


	//   ....[25]....
        /*01dc*/ 	.word	0x00000400
        /*01e0*/ 	.word	0x000000ff
        /*01e4*/ 	.word	0x00038140
        /*01e8*/ 	.short	0x0100
        /*01ea*/ 	.byte	0x08
	.zero		1


	//   ....[26]....
        /*01ec*/ 	.word	0x00000410
        /*01f0*/ 	.word	0x000000ff
        /*01f4*/ 	.word	0x00038068
        /*01f8*/ 	.short	0x0100
        /*01fa*/ 	.byte	0x08
	.zero		1


	//   ....[27]....
        /*01fc*/ 	.word	0x00000420
        /*0200*/ 	.word	0x000000ff
        /*0204*/ 	.word	0x00038148
        /*0208*/ 	.short	0x0100
        /*020a*/ 	.byte	0x08
	.zero		1


	//   ....[28]....
        /*020c*/ 	.word	0x00000430
        /*0210*/ 	.word	0x000000ff
        /*0214*/ 	.word	0x00038070
        /*0218*/ 	.short	0x0100
        /*021a*/ 	.byte	0x08
	.zero		1


	//   ....[29]....
        /*021c*/ 	.word	0x00000440
        /*0220*/ 	.word	0x000000ff
        /*0224*/ 	.word	0x00038150
        /*0228*/ 	.short	0x0100
        /*022a*/ 	.byte	0x08
	.zero		1


	//   ....[30]....
        /*022c*/ 	.word	0x00000450
        /*0230*/ 	.word	0x000000ff
        /*0234*/ 	.word	0x00038078
        /*0238*/ 	.short	0x0100
        /*023a*/ 	.byte	0x08
	.zero		1


	//   ....[31]....
        /*023c*/ 	.word	0x00000460
        /*0240*/ 	.word	0x000000ff
        /*0244*/ 	.word	0x00038158
        /*0248*/ 	.short	0x0100
        /*024a*/ 	.byte	0x08
	.zero		1


	//   ....[32]....
        /*024c*/ 	.word	0x00000470
        /*0250*/ 	.word	0x000000ff
        /*0254*/ 	.word	0x00038080
        /*0258*/ 	.short	0x0100
        /*025a*/ 	.byte	0x08
	.zero		1


	//   ....[33]....
        /*025c*/ 	.word	0x00000480
        /*0260*/ 	.word	0x000000ff
        /*0264*/ 	.word	0x00038160
        /*0268*/ 	.short	0x0100
        /*026a*/ 	.byte	0x08
	.zero		1


	//   ....[34]....
        /*026c*/ 	.word	0x00000490
        /*0270*/ 	.word	0x000000ff
        /*0274*/ 	.word	0x00038088
        /*0278*/ 	.short	0x0100
        /*027a*/ 	.byte	0x08
	.zero		1


	//   ....[35]....
        /*027c*/ 	.word	0x000004a0
        /*0280*/ 	.word	0x000000ff
        /*0284*/ 	.word	0x00038168
        /*0288*/ 	.short	0x0100
        /*028a*/ 	.byte	0x08
	.zero		1


	//   ....[36]....
        /*028c*/ 	.word	0x000004b0
        /*0290*/ 	.word	0x000000ff
        /*0294*/ 	.word	0x00038090
        /*0298*/ 	.short	0x0100
        /*029a*/ 	.byte	0x08
	.zero		1


	//   ....[37]....
        /*029c*/ 	.word	0x000004c0
        /*02a0*/ 	.word	0x000000ff
        /*02a4*/ 	.word	0x00038170
        /*02a8*/ 	.short	0x0100
        /*02aa*/ 	.byte	0x08
	.zero		1


	//   ....[38]....
        /*02ac*/ 	.word	0x000004d0
        /*02b0*/ 	.word	0x000000ff
        /*02b4*/ 	.word	0x00038098
        /*02b8*/ 	.short	0x0100
        /*02ba*/ 	.byte	0x08
	.zero		1


	//   ....[39]....
        /*02bc*/ 	.word	0x000004e0
        /*02c0*/ 	.word	0x000000ff
        /*02c4*/ 	.word	0x00038178
        /*02c8*/ 	.short	0x0100
        /*02ca*/ 	.byte	0x08
	.zero		1


	//   ....[40]....
        /*02cc*/ 	.word	0x000004f0
        /*02d0*/ 	.word	0x000000ff
        /*02d4*/ 	.word	0x000380a0
        /*02d8*/ 	.short	0x0100
        /*02da*/ 	.byte	0x08
	.zero		1


	//   ....[41]....
        /*02dc*/ 	.word	0x00000500
        /*02e0*/ 	.word	0x000000ff
        /*02e4*/ 	.word	0x00038180
        /*02e8*/ 	.short	0x0100
        /*02ea*/ 	.byte	0x08
	.zero		1


	//   ....[42]....
        /*02ec*/ 	.word	0x00000510
        /*02f0*/ 	.word	0x000000ff
        /*02f4*/ 	.word	0x000380a8
        /*02f8*/ 	.short	0x0100
        /*02fa*/ 	.byte	0x08
	.zero		1


	//   ....[43]....
        /*02fc*/ 	.word	0x00000520
        /*0300*/ 	.word	0x000000ff
        /*0304*/ 	.word	0x00038188
        /*0308*/ 	.short	0x0100
        /*030a*/ 	.byte	0x08
	.zero		1


	//   ....[44]....
        /*030c*/ 	.word	0x00000530
        /*0310*/ 	.word	0x000000ff
        /*0314*/ 	.word	0x000380b0
        /*0318*/ 	.short	0x0100
        /*031a*/ 	.byte	0x08
	.zero		1


	//   ....[45]....
        /*031c*/ 	.word	0x00000540
        /*0320*/ 	.word	0x000000ff
        /*0324*/ 	.word	0x00038190
        /*0328*/ 	.short	0x0100
        /*032a*/ 	.byte	0x08
	.zero		1


	//   ....[46]....
        /*032c*/ 	.word	0x00000550
        /*0330*/ 	.word	0x000000ff
        /*0334*/ 	.word	0x000380b8
        /*0338*/ 	.short	0x0100
        /*033a*/ 	.byte	0x08
	.zero		1


	//   ....[47]....
        /*033c*/ 	.word	0x00000560
        /*0340*/ 	.word	0x000000ff
        /*0344*/ 	.word	0x00038198
        /*0348*/ 	.short	0x0100
        /*034a*/ 	.byte	0x08
	.zero		1


	//   ....[48]....
        /*034c*/ 	.word	0x00000570
        /*0350*/ 	.word	0x000000ff
        /*0354*/ 	.word	0x000380c0
        /*0358*/ 	.short	0x0100
        /*035a*/ 	.byte	0x08
	.zero		1


	//   ....[49]....
        /*035c*/ 	.word	0x00000580
        /*0360*/ 	.word	0x000000ff
        /*0364*/ 	.word	0x000381a0
        /*0368*/ 	.short	0x0100
        /*036a*/ 	.byte	0x08
	.zero		1


	//   ....[50]....
        /*036c*/ 	.word	0x00000590
        /*0370*/ 	.word	0x000000ff
        /*0374*/ 	.word	0x000380c8
        /*0378*/ 	.short	0x0100
        /*037a*/ 	.byte	0x08
	.zero		1


	//   ....[51]....
        /*037c*/ 	.word	0x000005a0
        /*0380*/ 	.word	0x000000ff
        /*0384*/ 	.word	0x000381a8
        /*0388*/ 	.short	0x0100
        /*038a*/ 	.byte	0x08
	.zero		1


	//   ....[52]....
        /*038c*/ 	.word	0x000005b0
        /*0390*/ 	.word	0x000000ff
        /*0394*/ 	.word	0x000380d0
        /*0398*/ 	.short	0x0100
        /*039a*/ 	.byte	0x08
	.zero		1


	//   ....[53]....
        /*039c*/ 	.word	0x000005c0
        /*03a0*/ 	.word	0x000000ff
        /*03a4*/ 	.word	0x000381b0
        /*03a8*/ 	.short	0x0100
        /*03aa*/ 	.byte	0x08
	.zero		1


	//   ....[54]....
        /*03ac*/ 	.word	0x000005d0
        /*03b0*/ 	.word	0x000000ff
        /*03b4*/ 	.word	0x000380d8
        /*03b8*/ 	.short	0x0100
        /*03ba*/ 	.byte	0x08
	.zero		1


	//   ....[55]....
        /*03bc*/ 	.word	0x000005e0
        /*03c0*/ 	.word	0x000000ff
        /*03c4*/ 	.word	0x000381b8
        /*03c8*/ 	.short	0x0100
        /*03ca*/ 	.byte	0x08
	.zero		1


	//   ....[56]....
        /*03cc*/ 	.word	0x000010e0
        /*03d0*/ 	.word	0x00000008
        /*03d4*/ 	.word	0x00038000
        /*03d8*/ 	.short	0x010a
        /*03da*/ 	.byte	0x3f
	.zero		1


	//   ....[57]....
        /*03dc*/ 	.word	0x00001380
        /*03e0*/ 	.word	0x0000000a
        /*03e4*/ 	.word	0x00038000
        /*03e8*/ 	.short	0x010a
        /*03ea*/ 	.byte	0x3f
	.zero		1


	//   ....[58]....
        /*03ec*/ 	.word	0x000014e0
        /*03f0*/ 	.word	0x000000ff
        /*03f4*/ 	.word	0x00000000
        /*03f8*/ 	.short	0x0101
        /*03fa*/ 	.byte	0x06
	.zero		1


	//   ....[59]....
        /*03fc*/ 	.word	0x000016f0
        /*0400*/ 	.word	0x00000008
        /*0404*/ 	.word	0x00000000
        /*0408*/ 	.short	0x0101
        /*040a*/ 	.byte	0x3f
	.zero		1


	//   ....[60]....
        /*040c*/ 	.word	0x00004530
        /*0410*/ 	.word	0x00000006
        /*0414*/ 	.word	0x000380e0
        /*0418*/ 	.short	0x010a
        /*041a*/ 	.byte	0x3f
	.zero		1


	//   ....[61]....
        /*041c*/ 	.word	0x00004bb0
        /*0420*/ 	.word	0x00000002
        /*0424*/ 	.word	0x00000000
        /*0428*/ 	.short	0x010a
        /*042a*/ 	.byte	0x3f
	.zero		1


	//   ....[62]....
        /*042c*/ 	.word	0x00004c60
        /*0430*/ 	.word	0x00000002
        /*0434*/ 	.word	0x00000000
        /*0438*/ 	.short	0x010a
        /*043a*/ 	.byte	0x3f
	.zero		1


	//   ....[63]....
        /*043c*/ 	.word	0x00004d10
        /*0440*/ 	.word	0x00000002
        /*0444*/ 	.word	0x00000000
        /*0448*/ 	.short	0x010a
        /*044a*/ 	.byte	0x3f
	.zero		1


	//   ....[64]....
        /*044c*/ 	.word	0x00004dc0
        /*0450*/ 	.word	0x00000002
        /*0454*/ 	.word	0x00000000
        /*0458*/ 	.short	0x010a
        /*045a*/ 	.byte	0x3f
	.zero		1


	//   ....[65]....
        /*045c*/ 	.word	0x00004e70
        /*0460*/ 	.word	0x00000002
        /*0464*/ 	.word	0x00000000
        /*0468*/ 	.short	0x010a
        /*046a*/ 	.byte	0x3f
	.zero		1


	//   ....[66]....
        /*046c*/ 	.word	0x00004f20
        /*0470*/ 	.word	0x00000002
        /*0474*/ 	.word	0x00000000
        /*0478*/ 	.short	0x010a
        /*047a*/ 	.byte	0x3f
	.zero		1


	//   ....[67]....
        /*047c*/ 	.word	0x00004fd0
        /*0480*/ 	.word	0x00000002
        /*0484*/ 	.word	0x00000000
        /*0488*/ 	.short	0x010a
        /*048a*/ 	.byte	0x3f
	.zero		1


	//   ....[68]....
        /*048c*/ 	.word	0x00005080
        /*0490*/ 	.word	0x00000002
        /*0494*/ 	.word	0x00000000
        /*0498*/ 	.short	0x010a
        /*049a*/ 	.byte	0x3f
	.zero		1


	//   ....[69]....
        /*049c*/ 	.word	0x00005130
        /*04a0*/ 	.word	0x00000002
        /*04a4*/ 	.word	0x00000000
        /*04a8*/ 	.short	0x010a
        /*04aa*/ 	.byte	0x3f
	.zero		1


	//   ....[70]....
        /*04ac*/ 	.word	0x000051e0
        /*04b0*/ 	.word	0x00000002
        /*04b4*/ 	.word	0x00000000
        /*04b8*/ 	.short	0x010a
        /*04ba*/ 	.byte	0x3f
	.zero		1


	//   ....[71]....
        /*04bc*/ 	.word	0x00005290
        /*04c0*/ 	.word	0x00000002
        /*04c4*/ 	.word	0x00000000
        /*04c8*/ 	.short	0x010a
        /*04ca*/ 	.byte	0x3f
	.zero		1


	//   ....[72]....
        /*04cc*/ 	.word	0x00005340
        /*04d0*/ 	.word	0x00000002
        /*04d4*/ 	.word	0x00000000
        /*04d8*/ 	.short	0x010a
        /*04da*/ 	.byte	0x3f
	.zero		1


	//   ....[73]....
        /*04dc*/ 	.word	0x000053f0
        /*04e0*/ 	.word	0x00000002
        /*04e4*/ 	.word	0x00000000
        /*04e8*/ 	.short	0x010a
        /*04ea*/ 	.byte	0x3f
	.zero		1


	//   ....[74]....
        /*04ec*/ 	.word	0x000054a0
        /*04f0*/ 	.word	0x00000002
        /*04f4*/ 	.word	0x00000000
        /*04f8*/ 	.short	0x010a
        /*04fa*/ 	.byte	0x3f
	.zero		1


	//   ....[75]....
        /*04fc*/ 	.word	0x00005550
        /*0500*/ 	.word	0x00000002
        /*0504*/ 	.word	0x00000000
        /*0508*/ 	.short	0x010a
        /*050a*/ 	.byte	0x3f
	.zero		1


	//   ....[76]....
        /*050c*/ 	.word	0x00005600
        /*0510*/ 	.word	0x00000002
        /*0514*/ 	.word	0x00000000
        /*0518*/ 	.short	0x010a
        /*051a*/ 	.byte	0x3f
	.zero		1


	//   ....[77]....
        /*051c*/ 	.word	0x000056b0
        /*0520*/ 	.word	0x00000002
        /*0524*/ 	.word	0x00000000
        /*0528*/ 	.short	0x010a
        /*052a*/ 	.byte	0x3f
	.zero		1


	//   ....[78]....
        /*052c*/ 	.word	0x00005760
        /*0530*/ 	.word	0x00000002
        /*0534*/ 	.word	0x00000000
        /*0538*/ 	.short	0x010a
        /*053a*/ 	.byte	0x3f
	.zero		1


	//   ....[79]....
        /*053c*/ 	.word	0x00005810
        /*0540*/ 	.word	0x00000002
        /*0544*/ 	.word	0x00000000
        /*0548*/ 	.short	0x010a
        /*054a*/ 	.byte	0x3f
	.zero		1


	//   ....[80]....
        /*054c*/ 	.word	0x000058c0
        /*0550*/ 	.word	0x00000002
        /*0554*/ 	.word	0x00000000
        /*0558*/ 	.short	0x010a
        /*055a*/ 	.byte	0x3f
	.zero		1


	//   ....[81]....
        /*055c*/ 	.word	0x00005970
        /*0560*/ 	.word	0x00000002
        /*0564*/ 	.word	0x00000000
        /*0568*/ 	.short	0x010a
        /*056a*/ 	.byte	0x3f
	.zero		1


	//   ....[82]....
        /*056c*/ 	.word	0x00005a20
        /*0570*/ 	.word	0x00000002
        /*0574*/ 	.word	0x00000000
        /*0578*/ 	.short	0x010a
        /*057a*/ 	.byte	0x3f
	.zero		1


	//   ....[83]....
        /*057c*/ 	.word	0x00005ad0
        /*0580*/ 	.word	0x00000002
        /*0584*/ 	.word	0x00000000
        /*0588*/ 	.short	0x010a
        /*058a*/ 	.byte	0x3f
	.zero		1


	//   ....[84]....
        /*058c*/ 	.word	0x00005b80
        /*0590*/ 	.word	0x00000002
        /*0594*/ 	.word	0x00000000
        /*0598*/ 	.short	0x010a
        /*059a*/ 	.byte	0x3f
	.zero		1


	//   ....[85]....
        /*059c*/ 	.word	0x00005c30
        /*05a0*/ 	.word	0x00000002
        /*05a4*/ 	.word	0x00000000
        /*05a8*/ 	.short	0x010a
        /*05aa*/ 	.byte	0x3f
	.zero		1


	//   ....[86]....
        /*05ac*/ 	.word	0x00005ce0
        /*05b0*/ 	.word	0x00000002
        /*05b4*/ 	.word	0x00000000
        /*05b8*/ 	.short	0x010a
        /*05ba*/ 	.byte	0x3f
	.zero		1


	//   ....[87]....
        /*05bc*/ 	.word	0x00005d90
        /*05c0*/ 	.word	0x00000002
        /*05c4*/ 	.word	0x00000000
        /*05c8*/ 	.short	0x010a
        /*05ca*/ 	.byte	0x3f
	.zero		1


	//   ....[88]....
        /*05cc*/ 	.word	0x00005e40
        /*05d0*/ 	.word	0x00000003
        /*05d4*/ 	.word	0x00000000
        /*05d8*/ 	.short	0x010a
        /*05da*/ 	.byte	0x3f
	.zero		1


	//----- nvinfo : EIATTR_NUM_MBARRIERS
	.align		4
.L_26:
        /*05dc*/ 	.byte	0x03, 0x38
        /*05de*/ 	.short	0x0038


	//----- nvinfo : EIATTR_EXIT_INSTR_OFFSETS
	.align		4
        /*05e0*/ 	.byte	0x04, 0x1c
        /*05e2*/ 	.short	(.L_28 - .L_27)


	//   ....[0]....
.L_27:
        /*05e4*/ 	.word	0x00000f10


	//   ....[1]....
        /*05e8*/ 	.word	0x000018c0


	//   ....[2]....
        /*05ec*/ 	.word	0x000019a0


	//   ....[3]....
        /*05f0*/ 	.word	0x00001a90


	//   ....[4]....
        /*05f4*/ 	.word	0x000037c0


	//   ....[5]....
        /*05f8*/ 	.word	0x000037f0


	//   ....[6]....
        /*05fc*/ 	.word	0x000042e0


	//   ....[7]....
        /*0600*/ 	.word	0x00004310


	//   ....[8]....
        /*0604*/ 	.word	0x00004330


	//   ....[9]....
        /*0608*/ 	.word	0x00004aa0


	//   ....[10]....
        /*060c*/ 	.word	0x00005e70


	//----- nvinfo : EIATTR_MAX_THREADS
	.align		4
.L_28:
        /*0610*/ 	.byte	0x04, 0x05
        /*0612*/ 	.short	(.L_30 - .L_29)
.L_29:
        /*0614*/ 	.word	0x00000100
        /*0618*/ 	.word	0x00000001
        /*061c*/ 	.word	0x00000001


	//----- nvinfo : EIATTR_CRS_STACK_SIZE
	.align		4
.L_30:
        /*0620*/ 	.byte	0x04, 0x1e
        /*0622*/ 	.short	(.L_32 - .L_31)
.L_31:
        /*0624*/ 	.word	0x00000000


	//----- nvinfo : EIATTR_CBANK_PARAM_SIZE
	.align		4
.L_32:
        /*0628*/ 	.byte	0x03, 0x19
        /*062a*/ 	.short	0x0470


	//----- nvinfo : EIATTR_PARAM_CBANK
	.align		4
        /*062c*/ 	.byte	0x04, 0x0a
        /*062e*/ 	.short	(.L_34 - .L_33)
	.align		4
.L_33:
        /*0630*/ 	.word	index@(.nv.constant0._ZN7cutlass13device_kernelINS_4conv6kernel13ConvUniversalINS1_16ConvProblemShapeILNS1_8OperatorE2ELi3EEENS1_10collective14CollectiveConvINS1_46MainloopSm90TmaGmmaWarpSpecializedImplicitGemmILS5_2ELi28ELi3EN4cute5tupleIJNSA_1CILi1EEESD_SD_EEENS1_36KernelImplicitTmaWarpSpecializedSm90ELi1EEENSB_IJNSC_ILi64EEENSB_IJSH_EEENSB_IJNSC_ILi32EEEEEEEEENS_6half_tESM_NSA_8TiledMMAINSA_8MMA_AtomIJNSA_4SM904GMMA25MMA_64x64x16_F32F16F16_SSILNSQ_5MajorE1ELSS_1ELNSQ_7ScaleInE1ELST_1EEEEEENSA_6LayoutISE_NSB_IJNSC_ILi0EEESX_SX_EEEEENSB_IJNSA_10UnderscoreES10_S10_EEEEENS7_6detail26Sm90ImplicitGemmTileTraitsINSA_13SM90_TMA_LOADENSA_14ComposedLayoutINSA_7SwizzleILi3ELi4ELi3EEENSA_18smem_ptr_flag_bitsILi16EEENSW_INSB_IJNSB_IJSH_SD_EEENSB_IJNSC_ILi8EEENSC_ILi4EEEEEENSB_IJSD_NSC_ILi28EEEEEEEEENSB_IJNSB_IJSD_SX_EEENSB_IJSH_NSC_ILi512EEEEEENSB_IJSX_NSC_ILi2048EEEEEEEEEEEEEvEENS14_INSA_20SM90_TMA_LOAD_IM2COLES1P_vEEEENS_8epilogue10collective6detail29Sm90TmaWarpSpecializedAdapterINS1V_15DefaultEpilogueISM_NSB_IJlNSB_IJSD_lllEEESX_EEES20_NS1U_6thread17LinearCombinationISM_Li1EffLNS21_9ScaleType4KindE0ELNS_15FloatRoundStyleE2ESM_EENS_4gemm15EpilogueDefaultEEEEEvvEEEEvNT_6ParamsE)
        /*0634*/ 	.short	0x0210
        /*0636*/ 	.short	0x0470


	//----- nvinfo : EIATTR_SW_WAR
	.align		4
.L_34:
        /*0638*/ 	.byte	0x04, 0x36
        /*063a*/ 	.short	(.L_36 - .L_35)
.L_35:
        /*063c*/ 	.word	0x00000008
.L_36:


//--------------------- .nv.callgraph             --------------------------
	.section	.nv.callgraph,"",@"SHT_CUDA_CALLGRAPH"
	.align	4
	.sectionentsize	8
	.align		4
        /*0000*/ 	.word	0x00000000
	.align		4
        /*0004*/ 	.word	0xffffffff
	.align		4
        /*0008*/ 	.word	0x00000000
	.align		4
        /*000c*/ 	.word	0xfffffffe
	.align		4
        /*0010*/ 	.word	0x00000000
	.align		4
        /*0014*/ 	.word	0xfffffffd
	.align		4
        /*0018*/ 	.word	0x00000000
	.align		4
        /*001c*/ 	.word	0xfffffffc


//--------------------- .nv.constant4             --------------------------
	.section	.nv.constant4,"a",@progbits
	.align	8
	.align		8
.nv.constant4:
        /*0000*/ 	.dword	_ZN39_INTERNAL_da7c2f9d_4_k_cu_3bdc612e_26724cuda3std3__45__cpo5beginE
	.align		8
        /*0008*/ 	.dword	_ZN39_INTERNAL_da7c2f9d_4_k_cu_3bdc612e_26724cuda3std3__45__cpo3endE
	.align		8
        /*0010*/ 	.dword	_ZN39_INTERNAL_da7c2f9d_4_k_cu_3bdc612e_26724cuda3std3__45__cpo6cbeginE
	.align		8
        /*0018*/ 	.dword	_ZN39_INTERNAL_da7c2f9d_4_k_cu_3bdc612e_26724cuda3std3__45__cpo4cendE
	.align		8
        /*0020*/ 	.dword	_ZN39_INTERNAL_da7c2f9d_4_k_cu_3bdc612e_26724cuda3std3__441_GLOBAL__N__da7c2f9d_4_k_cu_3bdc612e_26726ignoreE
	.align		8
        /*0028*/ 	.dword	_ZN39_INTERNAL_da7c2f9d_4_k_cu_3bdc612e_26724cuda3std3__419piecewise_constructE
	.align		8
        /*0030*/ 	.dword	_ZN39_INTERNAL_da7c2f9d_4_k_cu_3bdc612e_26724cuda3std3__48in_placeE
	.align		8
        /*0038*/ 	.dword	_ZN39_INTERNAL_da7c2f9d_4_k_cu_3bdc612e_26724cuda3std6ranges3__45__cpo4swapE
	.align		8
        /*0040*/ 	.dword	_ZN39_INTERNAL_da7c2f9d_4_k_cu_3bdc612e_26724cuda3std6ranges3__45__cpo9iter_moveE
	.align		8
        /*0048*/ 	.dword	_ZN39_INTERNAL_da7c2f9d_4_k_cu_3bdc612e_26724cute7productE
	.align		8
        /*0050*/ 	.dword	_ZN39_INTERNAL_da7c2f9d_4_k_cu_3bdc612e_26724cute1_E


//--------------------- .text._ZN7cutlass13device_kernelINS_4conv6kernel13ConvUniversalINS1_16ConvProblemShapeILNS1_8OperatorE2ELi3EEENS1_10collective14CollectiveConvINS1_46MainloopSm90TmaGmmaWarpSpecializedImplicitGemmILS5_2ELi28ELi3EN4cute5tupleIJNSA_1CILi1EEESD_SD_EEENS1_36KernelImplicitTmaWarpSpecializedSm90ELi1EEENSB_IJNSC_ILi64EEENSB_IJSH_EEENSB_IJNSC_ILi32EEEEEEEEENS_6half_tESM_NSA_8TiledMMAINSA_8MMA_AtomIJNSA_4SM904GMMA25MMA_64x64x16_F32F16F16_SSILNSQ_5MajorE1ELSS_1ELNSQ_7ScaleInE1ELST_1EEEEEENSA_6LayoutISE_NSB_IJNSC_ILi0EEESX_SX_EEEEENSB_IJNSA_10UnderscoreES10_S10_EEEEENS7_6detail26Sm90ImplicitGemmTileTraitsINSA_13SM90_TMA_LOADENSA_14ComposedLayoutINSA_7SwizzleILi3ELi4ELi3EEENSA_18smem_ptr_flag_bitsILi16EEENSW_INSB_IJNSB_IJSH_SD_EEENSB_IJNSC_ILi8EEENSC_ILi4EEEEEENSB_IJSD_NSC_ILi28EEEEEEEEENSB_IJNSB_IJSD_SX_EEENSB_IJSH_NSC_ILi512EEEEEENSB_IJSX_NSC_ILi2048EEEEEEEEEEEEEvEENS14_INSA_20SM90_TMA_LOAD_IM2COLES1P_vEEEENS_8epilogue10collective6detail29Sm90TmaWarpSpecializedAdapterINS1V_15DefaultEpilogueISM_NSB_IJlNSB_IJSD_lllEEESX_EEES20_NS1U_6thread17LinearCombinationISM_Li1EffLNS21_9ScaleType4KindE0ELNS_15FloatRoundStyleE2ESM_EENS_4gemm15EpilogueDefaultEEEEEvvEEEEvNT_6ParamsE --------------------------
	.section	.text._ZN7cutlass13device_kernelINS_4conv6kernel13ConvUniversalINS1_16ConvProblemShapeILNS1_8OperatorE2ELi3EEENS1_10collective14CollectiveConvINS1_46MainloopSm90TmaGmmaWarpSpecializedImplicitGemmILS5_2ELi28ELi3EN4cute5tupleIJNSA_1CILi1EEESD_SD_EEENS1_36KernelImplicitTmaWarpSpecializedSm90ELi1EEENSB_IJNSC_ILi64EEENSB_IJSH_EEENSB_IJNSC_ILi32EEEEEEEEENS_6half_tESM_NSA_8TiledMMAINSA_8MMA_AtomIJNSA_4SM904GMMA25MMA_64x64x16_F32F16F16_SSILNSQ_5MajorE1ELSS_1ELNSQ_7ScaleInE1ELST_1EEEEEENSA_6LayoutISE_NSB_IJNSC_ILi0EEESX_SX_EEEEENSB_IJNSA_10UnderscoreES10_S10_EEEEENS7_6detail26Sm90ImplicitGemmTileTraitsINSA_13SM90_TMA_LOADENSA_14ComposedLayoutINSA_7SwizzleILi3ELi4ELi3EEENSA_18smem_ptr_flag_bitsILi16EEENSW_INSB_IJNSB_IJSH_SD_EEENSB_IJNSC_ILi8EEENSC_ILi4EEEEEENSB_IJSD_NSC_ILi28EEEEEEEEENSB_IJNSB_IJSD_SX_EEENSB_IJSH_NSC_ILi512EEEEEENSB_IJSX_NSC_ILi2048EEEEEEEEEEEEEvEENS14_INSA_20SM90_TMA_LOAD_IM2COLES1P_vEEEENS_8epilogue10collective6detail29Sm90TmaWarpSpecializedAdapterINS1V_15DefaultEpilogueISM_NSB_IJlNSB_IJSD_lllEEESX_EEES20_NS1U_6thread17LinearCombinationISM_Li1EffLNS21_9ScaleType4KindE0ELNS_15FloatRoundStyleE2ESM_EENS_4gemm15EpilogueDefaultEEEEEvvEEEEvNT_6ParamsE,"ax",@progbits
	.align	128
.text._ZN7cutlass13device_kernelINS_4conv6kernel13ConvUniversalINS1_16ConvProblemShapeILNS1_8OperatorE2ELi3EEENS1_10collective14CollectiveConvINS1_46MainloopSm90TmaGmmaWarpSpecializedImplicitGemmILS5_2ELi28ELi3EN4cute5tupleIJNSA_1CILi1EEESD_SD_EEENS1_36KernelImplicitTmaWarpSpecializedSm90ELi1EEENSB_IJNSC_ILi64EEENSB_IJSH_EEENSB_IJNSC_ILi32EEEEEEEEENS_6half_tESM_NSA_8TiledMMAINSA_8MMA_AtomIJNSA_4SM904GMMA25MMA_64x64x16_F32F16F16_SSILNSQ_5MajorE1ELSS_1ELNSQ_7ScaleInE1ELST_1EEEEEENSA_6LayoutISE_NSB_IJNSC_ILi0EEESX_SX_EEEEENSB_IJNSA_10UnderscoreES10_S10_EEEEENS7_6detail26Sm90ImplicitGemmTileTraitsINSA_13SM90_TMA_LOADENSA_14ComposedLayoutINSA_7SwizzleILi3ELi4ELi3EEENSA_18smem_ptr_flag_bitsILi16EEENSW_INSB_IJNSB_IJSH_SD_EEENSB_IJNSC_ILi8EEENSC_ILi4EEEEEENSB_IJSD_NSC_ILi28EEEEEEEEENSB_IJNSB_IJSD_SX_EEENSB_IJSH_NSC_ILi512EEEEEENSB_IJSX_NSC_ILi2048EEEEEEEEEEEEEvEENS14_INSA_20SM90_TMA_LOAD_IM2COLES1P_vEEEENS_8epilogue10collective6detail29Sm90TmaWarpSpecializedAdapterINS1V_15DefaultEpilogueISM_NSB_IJlNSB_IJSD_lllEEESX_EEES20_NS1U_6thread17LinearCombinationISM_Li1EffLNS21_9ScaleType4KindE0ELNS_15FloatRoundStyleE2ESM_EENS_4gemm15EpilogueDefaultEEEEEvvEEEEvNT_6ParamsE:
        .type           _ZN7cutlass13device_kernelINS_4conv6kernel13ConvUniversalINS1_16ConvProblemShapeILNS1_8OperatorE2ELi3EEENS1_10collective14CollectiveConvINS1_46MainloopSm90TmaGmmaWarpSpecializedImplicitGemmILS5_2ELi28ELi3EN4cute5tupleIJNSA_1CILi1EEESD_SD_EEENS1_36KernelImplicitTmaWarpSpecializedSm90ELi1EEENSB_IJNSC_ILi64EEENSB_IJSH_EEENSB_IJNSC_ILi32EEEEEEEEENS_6half_tESM_NSA_8TiledMMAINSA_8MMA_AtomIJNSA_4SM904GMMA25MMA_64x64x16_F32F16F16_SSILNSQ_5MajorE1ELSS_1ELNSQ_7ScaleInE1ELST_1EEEEEENSA_6LayoutISE_NSB_IJNSC_ILi0EEESX_SX_EEEEENSB_IJNSA_10UnderscoreES10_S10_EEEEENS7_6detail26Sm90ImplicitGemmTileTraitsINSA_13SM90_TMA_LOADENSA_14ComposedLayoutINSA_7SwizzleILi3ELi4ELi3EEENSA_18smem_ptr_flag_bitsILi16EEENSW_INSB_IJNSB_IJSH_SD_EEENSB_IJNSC_ILi8EEENSC_ILi4EEEEEENSB_IJSD_NSC_ILi28EEEEEEEEENSB_IJNSB_IJSD_SX_EEENSB_IJSH_NSC_ILi512EEEEEENSB_IJSX_NSC_ILi2048EEEEEEEEEEEEEvEENS14_INSA_20SM90_TMA_LOAD_IM2COLES1P_vEEEENS_8epilogue10collective6detail29Sm90TmaWarpSpecializedAdapterINS1V_15DefaultEpilogueISM_NSB_IJlNSB_IJSD_lllEEESX_EEES20_NS1U_6thread17LinearCombinationISM_Li1EffLNS21_9ScaleType4KindE0ELNS_15FloatRoundStyleE2ESM_EENS_4gemm15EpilogueDefaultEEEEEvvEEEEvNT_6ParamsE,@function
        .size           _ZN7cutlass13device_kernelINS_4conv6kernel13ConvUniversalINS1_16ConvProblemShapeILNS1_8OperatorE2ELi3EEENS1_10collective14CollectiveConvINS1_46MainloopSm90TmaGmmaWarpSpecializedImplicitGemmILS5_2ELi28ELi3EN4cute5tupleIJNSA_1CILi1EEESD_SD_EEENS1_36KernelImplicitTmaWarpSpecializedSm90ELi1EEENSB_IJNSC_ILi64EEENSB_IJSH_EEENSB_IJNSC_ILi32EEEEEEEEENS_6half_tESM_NSA_8TiledMMAINSA_8MMA_AtomIJNSA_4SM904GMMA25MMA_64x64x16_F32F16F16_SSILNSQ_5MajorE1ELSS_1ELNSQ_7ScaleInE1ELST_1EEEEEENSA_6LayoutISE_NSB_IJNSC_ILi0EEESX_SX_EEEEENSB_IJNSA_10UnderscoreES10_S10_EEEEENS7_6detail26Sm90ImplicitGemmTileTraitsINSA_13SM90_TMA_LOADENSA_14ComposedLayoutINSA_7SwizzleILi3ELi4ELi3EEENSA_18smem_ptr_flag_bitsILi16EEENSW_INSB_IJNSB_IJSH_SD_EEENSB_IJNSC_ILi8EEENSC_ILi4EEEEEENSB_IJSD_NSC_ILi28EEEEEEEEENSB_IJNSB_IJSD_SX_EEENSB_IJSH_NSC_ILi512EEEEEENSB_IJSX_NSC_ILi2048EEEEEEEEEEEEEvEENS14_INSA_20SM90_TMA_LOAD_IM2COLES1P_vEEEENS_8epilogue10collective6detail29Sm90TmaWarpSpecializedAdapterINS1V_15DefaultEpilogueISM_NSB_IJlNSB_IJSD_lllEEESX_EEES20_NS1U_6thread17LinearCombinationISM_Li1EffLNS21_9ScaleType4KindE0ELNS_15FloatRoundStyleE2ESM_EENS_4gemm15EpilogueDefaultEEEEEvvEEEEvNT_6ParamsE,(.L_x_118 - _ZN7cutlass13device_kernelINS_4conv6kernel13ConvUniversalINS1_16ConvProblemShapeILNS1_8OperatorE2ELi3EEENS1_10collective14CollectiveConvINS1_46MainloopSm90TmaGmmaWarpSpecializedImplicitGemmILS5_2ELi28ELi3EN4cute5tupleIJNSA_1CILi1EEESD_SD_EEENS1_36KernelImplicitTmaWarpSpecializedSm90ELi1EEENSB_IJNSC_ILi64EEENSB_IJSH_EEENSB_IJNSC_ILi32EEEEEEEEENS_6half_tESM_NSA_8TiledMMAINSA_8MMA_AtomIJNSA_4SM904GMMA25MMA_64x64x16_F32F16F16_SSILNSQ_5MajorE1ELSS_1ELNSQ_7ScaleInE1ELST_1EEEEEENSA_6LayoutISE_NSB_IJNSC_ILi0EEESX_SX_EEEEENSB_IJNSA_10UnderscoreES10_S10_EEEEENS7_6detail26Sm90ImplicitGemmTileTraitsINSA_13SM90_TMA_LOADENSA_14ComposedLayoutINSA_7SwizzleILi3ELi4ELi3EEENSA_18smem_ptr_flag_bitsILi16EEENSW_INSB_IJNSB_IJSH_SD_EEENSB_IJNSC_ILi8EEENSC_ILi4EEEEEENSB_IJSD_NSC_ILi28EEEEEEEEENSB_IJNSB_IJSD_SX_EEENSB_IJSH_NSC_ILi512EEEEEENSB_IJSX_NSC_ILi2048EEEEEEEEEEEEEvEENS14_INSA_20SM90_TMA_LOAD_IM2COLES1P_vEEEENS_8epilogue10collective6detail29Sm90TmaWarpSpecializedAdapterINS1V_15DefaultEpilogueISM_NSB_IJlNSB_IJSD_lllEEESX_EEES20_NS1U_6thread17LinearCombinationISM_Li1EffLNS21_9ScaleType4KindE0ELNS_15FloatRoundStyleE2ESM_EENS_4gemm15EpilogueDefaultEEEEEvvEEEEvNT_6ParamsE)
        .other          _ZN7cutlass13device_kernelINS_4conv6kernel13ConvUniversalINS1_16ConvProblemShapeILNS1_8OperatorE2ELi3EEENS1_10collective14CollectiveConvINS1_46MainloopSm90TmaGmmaWarpSpecializedImplicitGemmILS5_2ELi28ELi3EN4cute5tupleIJNSA_1CILi1EEESD_SD_EEENS1_36KernelImplicitTmaWarpSpecializedSm90ELi1EEENSB_IJNSC_ILi64EEENSB_IJSH_EEENSB_IJNSC_ILi32EEEEEEEEENS_6half_tESM_NSA_8TiledMMAINSA_8MMA_AtomIJNSA_4SM904GMMA25MMA_64x64x16_F32F16F16_SSILNSQ_5MajorE1ELSS_1ELNSQ_7ScaleInE1ELST_1EEEEEENSA_6LayoutISE_NSB_IJNSC_ILi0EEESX_SX_EEEEENSB_IJNSA_10UnderscoreES10_S10_EEEEENS7_6detail26Sm90ImplicitGemmTileTraitsINSA_13SM90_TMA_LOADENSA_14ComposedLayoutINSA_7SwizzleILi3ELi4ELi3EEENSA_18smem_ptr_flag_bitsILi16EEENSW_INSB_IJNSB_IJSH_SD_EEENSB_IJNSC_ILi8EEENSC_ILi4EEEEEENSB_IJSD_NSC_ILi28EEEEEEEEENSB_IJNSB_IJSD_SX_EEENSB_IJSH_NSC_ILi512EEEEEENSB_IJSX_NSC_ILi2048EEEEEEEEEEEEEvEENS14_INSA_20SM90_TMA_LOAD_IM2COLES1P_vEEEENS_8epilogue10collective6detail29Sm90TmaWarpSpecializedAdapterINS1V_15DefaultEpilogueISM_NSB_IJlNSB_IJSD_lllEEESX_EEES20_NS1U_6thread17LinearCombinationISM_Li1EffLNS21_9ScaleType4KindE0ELNS_15FloatRoundStyleE2ESM_EENS_4gemm15EpilogueDefaultEEEEEvvEEEEvNT_6ParamsE,@"STO_CUDA_ENTRY STV_DEFAULT"
_ZN7cutlass13device_kernelINS_4conv6kernel13ConvUniversalINS1_16ConvProblemShapeILNS1_8OperatorE2ELi3EEENS1_10collective14CollectiveConvINS1_46MainloopSm90TmaGmmaWarpSpecializedImplicitGemmILS5_2ELi28ELi3EN4cute5tupleIJNSA_1CILi1EEESD_SD_EEENS1_36KernelImplicitTmaWarpSpecializedSm90ELi1EEENSB_IJNSC_ILi64EEENSB_IJSH_EEENSB_IJNSC_ILi32EEEEEEEEENS_6half_tESM_NSA_8TiledMMAINSA_8MMA_AtomIJNSA_4SM904GMMA25MMA_64x64x16_F32F16F16_SSILNSQ_5MajorE1ELSS_1ELNSQ_7ScaleInE1ELST_1EEEEEENSA_6LayoutISE_NSB_IJNSC_ILi0EEESX_SX_EEEEENSB_IJNSA_10UnderscoreES10_S10_EEEEENS7_6detail26Sm90ImplicitGemmTileTraitsINSA_13SM90_TMA_LOADENSA_14ComposedLayoutINSA_7SwizzleILi3ELi4ELi3EEENSA_18smem_ptr_flag_bitsILi16EEENSW_INSB_IJNSB_IJSH_SD_EEENSB_IJNSC_ILi8EEENSC_ILi4EEEEEENSB_IJSD_NSC_ILi28EEEEEEEEENSB_IJNSB_IJSD_SX_EEENSB_IJSH_NSC_ILi512EEEEEENSB_IJSX_NSC_ILi2048EEEEEEEEEEEEEvEENS14_INSA_20SM90_TMA_LOAD_IM2COLES1P_vEEEENS_8epilogue10collective6detail29Sm90TmaWarpSpecializedAdapterINS1V_15DefaultEpilogueISM_NSB_IJlNSB_IJSD_lllEEESX_EEES20_NS1U_6thread17LinearCombinationISM_Li1EffLNS21_9ScaleType4KindE0ELNS_15FloatRoundStyleE2ESM_EENS_4gemm15EpilogueDefaultEEEEEvvEEEEvNT_6ParamsE:
[----:B------:R-:W-:Y:S01]  /*0000*/  LDC R1, c[0x0][0x28] ;  /* 0x00000a00ff017b82 */ /* 0x000fe20000000800 */
[----:B------:R-:W0:Y:S01]  /*0010*/  S2R R7, SR_TID.X ;  /* 0x0000000000077919 */ /* 0x000e220000002100 */
[----:B------:R-:W-:Y:S01]  /*0020*/  ELECT P0, URZ, PT ;  /* 0x00000000003f782f */ /* 0x000fe20003800000 */
[----:B------:R-:W-:Y:S01]  /*0030*/  BSSY B0, `(.L_x_0) ;  /* 0x000000f000007945 */ /* 0x000fe20003800000 */
[--C-:B0-----:R-:W-:Y:S02]  /*0040*/  SHF.R.U32.HI R0, RZ, 0x5, R7.reuse ;  /* 0x00000005ff007819 */ /* 0x101fe40000011607 */
[----:B------:R-:W-:-:S03]  /*0050*/  SHF.R.U32.HI R8, RZ, 0x7, R7 ;  /* 0x00000007ff087819 */ /* 0x000fc60000011607 */
[----:B------:R-:W0:Y:S04]  /*0060*/  SHFL.IDX PT, R9, R0, RZ, 0x1f ;  /* 0x00001fff00097589 */ /* 0x000e2800000e0000 */
[----:B------:R-:W1:Y:S01]  /*0070*/  SHFL.IDX PT, R8, R8, RZ, 0x1f ;  /* 0x00001fff08087589 */ /* 0x000e6200000e0000 */
[----:B0-----:R-:W-:-:S13]  /*0080*/  ISETP.NE.OR P0, PT, R9, RZ, !P0 ;  /* 0x000000ff0900720c */ /* 0x001fda0004705670 */
[----:B-1----:R-:W-:Y:S05]  /*0090*/  @P0 BRA `(.L_x_1) ;  /* 0x0000000000200947 */ /* 0x002fea0003800000 */
[----:B------:R-:W-:Y:S02]  /*00a0*/  ULDC.64 UR4, c[0x0][0x198] ;  /* 0x0000660000047ab9 */ /* 0x000fe40000000a00 */
[----:B------:R-:W-:Y:S02]  /*00b0*/  UIADD3 UR6, UP0, UR4, 0xf0, URZ ;  /* 0x000000f004067890 */ /* 0x000fe4000ff1e03f */
[----:B------:R-:W-:Y:S02]  /*00c0*/  UIADD3 UR4, UP1, UR4, 0x1f0, URZ ;  /* 0x000001f004047890 */ /* 0x000fe4000ff3e03f */
[----:B------:R-:W-:Y:S02]  /*00d0*/  UIADD3.X UR7, URZ, UR5, URZ, UP0, !UPT ;  /* 0x000000053f077290 */ /* 0x000fe400087fe43f */
[----:B------:R-:W-:-:S07]  /*00e0*/  UIADD3.X UR5, URZ, UR5, URZ, UP1, !UPT ;  /* 0x000000053f057290 */ /* 0x000fce0008ffe43f */
[----:B------:R0:W-:Y:S02]  /*00f0*/  UTMACCTL.PF [UR6] ;  /* 0x00000000060079b9 */ /* 0x0001e40008040000 */
[----:B------:R0:W-:Y:S02]  /*0100*/  UTMACCTL.PF [UR4] ;  /* 0x00000000040079b9 */ /* 0x0001e40008040000 */
[----:B0-----:R-:W-:Y:S01]  /*0110*/  NOP ;  /* 0x0000000000007918 */ /* 0x001fe20000000000 */
.L_x_1:
[----:B------:R-:W-:Y:S05]  /*0120*/  BSYNC B0 ;  /* 0x0000000000007941 */ /* 0x000fea0003800000 */
.L_x_0:
[----:B------:R-:W0:Y:S01]  /*0130*/  SHFL.IDX PT, R0, R0, RZ, 0x1f ;  /* 0x00001fff00007589 */ /* 0x000e2200000e0000 */
[----:B------:R-:W-:-:S04]  /*0140*/  SHF.R.S32.HI R2, RZ, 0x1f, R9 ;  /* 0x0000001fff027819 */ /* 0x000fc80000011409 */
[----:B------:R-:W-:Y:S02]  /*0150*/  LEA.HI R2, R2, R9, RZ, 0x2 ;  /* 0x0000000902027211 */ /* 0x000fe400078f10ff */
[----:B0-----:R-:W-:-:S13]  /*0160*/  ISETP.NE.AND P0, PT, R0, RZ, PT ;  /* 0x000000ff0000720c */ /* 0x001fda0003f05270 */
[----:B------:R-:W-:Y:S05]  /*0170*/  @P0 BRA `(.L_x_2) ;  /* 0x0000000400240947 */ /* 0x000fea0003800000 */
[----:B------:R-:W-:Y:S01]  /*0180*/  ELECT P0, URZ, PT ;  /* 0x00000000003f782f */ /* 0x000fe20003800000 */
[----:B------:R-:W-:-:S12]  /*0190*/  BSSY B0, `(.L_x_2) ;  /* 0x0000047000007945 */ /* 0x000fd80003800000 */
[----:B------:R-:W-:Y:S05]  /*01a0*/  @!P0 BRA `(.L_x_3) ;  /* 0x0000000400148947 */ /* 0x000fea0003800000 */
[----:B------:R-:W0:Y:S01]  /*01b0*/  S2UR UR8, SR_CgaCtaId ;  /* 0x00000000000879c3 */ /* 0x000e220000008800 */
[----:B------:R-:W-:Y:S01]  /*01c0*/  UMOV UR4, 0x400 ;  /* 0x0000040000047882 */ /* 0x000fe20000000000 */
[----:B------:R-:W-:Y:S01]  /*01d0*/  UMOV UR5, 0x1 ;  /* 0x0000000100057882 */ /* 0x000fe20000000000 */
[----:B------:R-:W-:Y:S02]  /*01e0*/  UMOV UR6, 0x80 ;  /* 0x0000008000067882 */ /* 0x000fe40000000000 */
[----:B------:R-:W-:-:S04]  /*01f0*/  UIADD3 UR6, -UR6, 0x100000, URZ ;  /* 0x0010000006067890 */ /* 0x000fc8000fffe13f */
[----:B------:R-:W-:Y:S02]  /*0200*/  USHF.L.U32 UR7, UR6, 0xb, URZ ;  /* 0x0000000b06077899 */ /* 0x000fe4000800063f */
[----:B------:R-:W-:Y:S02]  /*0210*/  USHF.L.U32 UR6, UR6, 0x1, URZ ;  /* 0x0000000106067899 */ /* 0x000fe4000800063f */
[----:B0-----:R-:W-:Y:S02]  /*0220*/  ULEA UR8, UR8, UR4, 0x18 ;  /* 0x0000000408087291 */ /* 0x001fe4000f8ec03f */
[----:B------:R-:W-:-:S04]  /*0230*/  UIADD3 UR4, -UR5, 0x100000, URZ ;  /* 0x0010000005047890 */ /* 0x000fc8000fffe13f */
[----:B------:R-:W-:Y:S02]  /*0240*/  USHF.L.U32 UR5, UR4, 0xb, URZ ;  /* 0x0000000b04057899 */ /* 0x000fe4000800063f */
[----:B------:R-:W-:Y:S01]  /*0250*/  USHF.L.U32 UR4, UR4, 0x1, URZ ;  /* 0x0000000104047899 */ /* 0x000fe2000800063f */
[----:B------:R-:W0:Y:S11]  /*0260*/  FENCE.VIEW.ASYNC.S ;  /* 0x00000000000073c6 */ /* 0x000e360000000000 */
[----:B0-----:R0:W1:Y:S01]  /*0270*/  SYNCS.EXCH.64 URZ, [UR8+0x38000], UR4 ;  /* 0x03800004083f75b2 */ /* 0x0010620008000100 */
[----:B------:R0:W2:Y:S01]  /*0280*/  SYNCS.EXCH.64 URZ, [UR8+0x380e0], UR6 ;  /* 0x0380e006083f75b2 */ /* 0x0000a20008000100 */
[----:B------:R0:W3:Y:S01]  /*0290*/  SYNCS.EXCH.64 URZ, [UR8+0x38008], UR4 ;  /* 0x03800804083f75b2 */ /* 0x0000e20008000100 */
[----:B------:R0:W4:Y:S01]  /*02a0*/  SYNCS.EXCH.64 URZ, [UR8+0x380e8], UR6 ;  /* 0x0380e806083f75b2 */ /* 0x0001220008000100 */
[----:B------:R0:W0:Y:S01]  /*02b0*/  SYNCS.EXCH.64 URZ, [UR8+0x38010], UR4 ;  /* 0x03801004083f75b2 */ /* 0x0000220008000100 */
        /* <DEDUP_REMOVED lines=51> */
[----:B-1234-:R-:W-:Y:S01]  /*05f0*/  NOP ;  /* 0x0000000000007918 */ /* 0x01efe20000000000 */
.L_x_3:
[----:B0-----:R-:W-:Y:S05]  /*0600*/  BSYNC B0 ;  /* 0x0000000000007941 */ /* 0x001fea0003800000 */
.L_x_2:
[----:B------:R-:W-:Y:S01]  /*0610*/  ULDC.64 UR4, c[0x0][0x618] ;  /* 0x0001860000047ab9 */ /* 0x000fe20000000a00 */
[----:B------:R-:W-:Y:S01]  /*0620*/  LOP3.LUT R2, R2, 0xfffffffc, RZ, 0xc0, !PT ;  /* 0xfffffffc02027812 */ /* 0x000fe200078ec0ff */
[----:B------:R-:W-:Y:S01]  /*0630*/  NOP ;  /* 0x0000000000007918 */ /* 0x000fe20000000000 */
[----:B------:R-:W-:Y:S01]  /*0640*/  ISETP.NE.U32.AND P0, PT, RZ, UR4, PT ;  /* 0x00000004ff007c0c */ /* 0x000fe2000bf05070 */
[----:B------:R-:W-:Y:S01]  /*0650*/  NOP ;  /* 0x0000000000007918 */ /* 0x000fe20000000000 */
[----:B------:R-:W-:Y:S01]  /*0660*/  BAR.SYNC.DEFER_BLOCKING 0x0 ;  /* 0x0000000000007b1d */ /* 0x000fe20000010000 */
[----:B------:R-:W-:Y:S01]  /*0670*/  IMAD.IADD R9, R9, 0x1, -R2 ;  /* 0x0000000109097824 */ /* 0x000fe200078e0a02 */
[----:B------:R-:W-:Y:S02]  /*0680*/  ISETP.NE.AND.EX P0, PT, RZ, UR5, PT, P0 ;  /* 0x00000005ff007c0c */ /* 0x000fe4000bf05300 */
[C---:B------:R-:W-:Y:S02]  /*0690*/  ISETP.NE.AND P2, PT, R8.reuse, 0x1, PT ;  /* 0x000000010800780c */ /* 0x040fe40003f45270 */
[----:B------:R-:W-:Y:S01]  /*06a0*/  LOP3.LUT P1, RZ, R8, R9, RZ, 0xfc, !PT ;  /* 0x0000000908ff7212 */ /* 0x000fe2000782fcff */
[----:B------:R-:W-:-:S03]  /*06b0*/  ULDC.64 UR12, c[0x0][0x208] ;  /* 0x00008200000c7ab9 */ /* 0x000fc60000000a00 */
[----:B------:R-:W-:-:S04]  /*06c0*/  SEL R4, RZ, 0x1, P1 ;  /* 0x00000001ff047807 */ /* 0x000fc80000800000 */
[----:B------:R-:W-:Y:S01]  /*06d0*/  SEL R4, R4, 0x2, P2 ;  /* 0x0000000204047807 */ /* 0x000fe20001000000 */
[----:B------:R-:W-:Y:S06]  /*06e0*/  @!P0 BRA `(.L_x_4) ;  /* 0x00000000001c8947 */ /* 0x000fec0003800000 */
[----:B------:R-:W0:Y:S02]  /*06f0*/  LDC.64 R2, c[0x0][0x618] ;  /* 0x00018600ff027b82 */ /* 0x000e240000000a00 */
[----:B0-----:R-:W2:Y:S02]  /*0700*/  LDG.E.64 R2, desc[UR12][R2.64] ;  /* 0x0000000c02027981 */ /* 0x001ea4000c1e1b00 */
[----:B--2---:R-:W-:-:S04]  /*0710*/  ISETP.NE.U32.AND P0, PT, R2, RZ, PT ;  /* 0x000000ff0200720c */ /* 0x004fc80003f05070 */
[----:B------:R-:W-:-:S13]  /*0720*/  ISETP.NE.AND.EX P0, PT, R3, RZ, PT, P0 ;  /* 0x000000ff0300720c */ /* 0x000fda0003f05300 */
[----:B------:R-:W-:Y:S05]  /*0730*/  @!P0 BRA `(.L_x_4) ;  /* 0x0000000000088947 */ /* 0x000fea0003800000 */
[----:B------:R2:W5:Y:S01]  /*0740*/  LD.E R0, desc[UR12][R2.64] ;  /* 0x0000000c02007980 */ /* 0x000562000c101900 */
[----:B------:R-:W-:Y:S05]  /*0750*/  BRA `(.L_x_5) ;  /* 0x0000000000207947 */ /* 0x000fea0003800000 */
.L_x_4:
[----:B------:R-:W-:Y:S02]  /*0760*/  ULDC.64 UR4, c[0x0][0x608] ;  /* 0x0001820000047ab9 */ /* 0x000fe40000000a00 */
[----:B------:R-:W-:-:S04]  /*0770*/  ISETP.NE.U32.AND P0, PT, RZ, UR4, PT ;  /* 0x00000004ff007c0c */ /* 0x000fc8000bf05070 */
[----:B------:R-:W-:-:S13]  /*0780*/  ISETP.NE.AND.EX P0, PT, RZ, UR5, PT, P0 ;  /* 0x00000005ff007c0c */ /* 0x000fda000bf05300 */
[----:B------:R-:W-:Y:S05]  /*0790*/  @!P0 BRA `(.L_x_6) ;  /* 0x00000000000c8947 */ /* 0x000fea0003800000 */
[----:B------:R-:W0:Y:S02]  /*07a0*/  LDC.64 R2, c[0x0][0x608] ;  /* 0x00018200ff027b82 */ /* 0x000e240000000a00 */
[----:B0-----:R0:W5:Y:S01]  /*07b0*/  LDG.E R0, desc[UR12][R2.64] ;  /* 0x0000000c02007981 */ /* 0x001162000c1e1900 */
[----:B------:R-:W-:Y:S05]  /*07c0*/  BRA `(.L_x_5) ;  /* 0x0000000000047947 */ /* 0x000fea0003800000 */
.L_x_6:
[----:B------:R-:W1:Y:S02]  /*07d0*/  LDC R0, c[0x0][0x600] ;  /* 0x00018000ff007b82 */ /* 0x000e640000000800 */
.L_x_5:
[----:B------:R-:W-:Y:S02]  /*07e0*/  ULDC.64 UR4, c[0x0][0x620] ;  /* 0x0001880000047ab9 */ /* 0x000fe40000000a00 */
[----:B------:R-:W-:-:S04]  /*07f0*/  ISETP.NE.U32.AND P0, PT, RZ, UR4, PT ;  /* 0x00000004ff007c0c */ /* 0x000fc8000bf05070 */
[----:B------:R-:W-:-:S13]  /*0800*/  ISETP.NE.AND.EX P0, PT, RZ, UR5, PT, P0 ;  /* 0x00000005ff007c0c */ /* 0x000fda000bf05300 */
[----:B------:R-:W-:Y:S05]  /*0810*/  @!P0 BRA `(.L_x_7) ;  /* 0x00000000001c8947 */ /* 0x000fea0003800000 */
[----:B0-2---:R-:W0:Y:S02]  /*0820*/  LDC.64 R2, c[0x0][0x620] ;  /* 0x00018800ff027b82 */ /* 0x005e240000000a00 */
[----:B0-----:R-:W2:Y:S02]  /*0830*/  LDG.E.64 R2, desc[UR12][R2.64] ;  /* 0x0000000c02027981 */ /* 0x001ea4000c1e1b00 */
[----:B--2---:R-:W-:-:S04]  /*0840*/  ISETP.NE.U32.AND P0, PT, R2, RZ, PT ;  /* 0x000000ff0200720c */ /* 0x004fc80003f05070 */
[----:B------:R-:W-:-:S13]  /*0850*/  ISETP.NE.AND.EX P0, PT, R3, RZ, PT, P0 ;  /* 0x000000ff0300720c */ /* 0x000fda0003f05300 */
[----:B------:R-:W-:Y:S05]  /*0860*/  @!P0 BRA `(.L_x_7) ;  /* 0x0000000000088947 */ /* 0x000fea0003800000 */
[----:B------:R3:W5:Y:S01]  /*0870*/  LD.E R2, desc[UR12][R2.64] ;  /* 0x0000000c02027980 */ /* 0x000762000c101900 */
[----:B------:R-:W-:Y:S05]  /*0880*/  BRA `(.L_x_8) ;  /* 0x0000000000207947 */ /* 0x000fea0003800000 */
.L_x_7:
[----:B------:R-:W-:Y:S02]  /*0890*/  ULDC.64 UR4, c[0x0][0x610] ;  /* 0x0001840000047ab9 */ /* 0x000fe40000000a00 */
[----:B------:R-:W-:-:S04]  /*08a0*/  ISETP.NE.U32.AND P0, PT, RZ, UR4, PT ;  /* 0x00000004ff007c0c */ /* 0x000fc8000bf05070 */
[----:B------:R-:W-:-:S13]  /*08b0*/  ISETP.NE.AND.EX P0, PT, RZ, UR5, PT, P0 ;  /* 0x00000005ff007c0c */ /* 0x000fda000bf05300 */
[----:B------:R-:W-:Y:S05]  /*08c0*/  @!P0 BRA `(.L_x_9) ;  /* 0x00000000000c8947 */ /* 0x000fea0003800000 */
[----:B0-2---:R-:W0:Y:S02]  /*08d0*/  LDC.64 R2, c[0x0][0x610] ;  /* 0x00018400ff027b82 */ /* 0x005e240000000a00 */
[----:B0-----:R2:W5:Y:S01]  /*08e0*/  LDG.E R2, desc[UR12][R2.64] ;  /* 0x0000000c02027981 */ /* 0x001562000c1e1900 */
[----:B------:R-:W-:Y:S05]  /*08f0*/  BRA `(.L_x_8) ;  /* 0x0000000000047947 */ /* 0x000fea0003800000 */
.L_x_9:
[----:B0-2---:R-:W0:Y:S02]  /*0900*/  LDC R2, c[0x0][0x604] ;  /* 0x00018100ff027b82 */ /* 0x005e240000000800 */
.L_x_8:
[----:B--23--:R-:W2:Y:S01]  /*0910*/  LDC R3, c[0x0][0x4d8] ;  /* 0x00013600ff037b82 */ /* 0x00cea20000000800 */
[----:B------:R-:W3:Y:S07]  /*0920*/  S2R R11, SR_CTAID.Y ;  /* 0x00000000000b7919 */ /* 0x000eee0000002600 */
[----:B------:R-:W4:Y:S08]  /*0930*/  LDC R5, c[0x0][0x4dc] ;  /* 0x00013700ff057b82 */ /* 0x000f300000000800 */
[----:B------:R-:W1:Y:S01]  /*0940*/  LDC R22, c[0x0][0x4e0] ;  /* 0x00013800ff167b82 */ /* 0x000e620000000800 */
[----:B--2---:R-:W-:-:S05]  /*0950*/  VIADD R3, R3, 0x3f ;  /* 0x0000003f03037836 */ /* 0x004fca0000000000 */
[----:B------:R-:W-:Y:S02]  /*0960*/  SHF.R.S32.HI R6, RZ, 0x1f, R3 ;  /* 0x0000001fff067819 */ /* 0x000fe40000011403 */
[----:B----4-:R-:W-:Y:S02]  /*0970*/  IABS R16, R5 ;  /* 0x0000000500107213 */ /* 0x010fe40000000000 */
[----:B------:R-:W-:Y:S02]  /*0980*/  LEA.HI R6, R6, R3, RZ, 0x6 ;  /* 0x0000000306067211 */ /* 0x000fe400078f30ff */
[----:B---3--:R-:W-:Y:S01]  /*0990*/  IABS R18, R11 ;  /* 0x0000000b00127213 */ /* 0x008fe20000000000 */
[----:B------:R-:W2:Y:S01]  /*09a0*/  I2F.RP R14, R16 ;  /* 0x00000010000e7306 */ /* 0x000ea20000209400 */
[----:B------:R-:W-:-:S04]  /*09b0*/  SHF.R.S32.HI R6, RZ, 0x6, R6 ;  /* 0x00000006ff067819 */ /* 0x000fc80000011406 */
[----:B------:R-:W-:-:S04]  /*09c0*/  IABS R15, R6 ;  /* 0x00000006000f7213 */ /* 0x000fc80000000000 */
[----:B------:R-:W3:Y:S08]  /*09d0*/  I2F.RP R3, R15 ;  /* 0x0000000f00037306 */ /* 0x000ef00000209400 */
[----:B--2---:R-:W-:Y:S08]  /*09e0*/  MUFU.RCP R14, R14 ;  /* 0x0000000e000e7308 */ /* 0x004ff00000001000 */
[----:B---3--:R-:W2:Y:S02]  /*09f0*/  MUFU.RCP R3, R3 ;  /* 0x0000000300037308 */ /* 0x008ea40000001000 */
[----:B--2---:R-:W-:Y:S01]  /*0a00*/  VIADD R12, R3, 0xffffffe ;  /* 0x0ffffffe030c7836 */ /* 0x004fe20000000000 */
[----:B------:R-:W-:-:S05]  /*0a10*/  IABS R3, R6 ;  /* 0x0000000600037213 */ /* 0x000fca0000000000 */
[----:B------:R2:W3:Y:S02]  /*0a20*/  F2I.FTZ.U32.TRUNC.NTZ R13, R12 ;  /* 0x0000000c000d7305 */ /* 0x0004e4000021f000 */
[----:B--2---:R-:W-:Y:S02]  /*0a30*/  IMAD.MOV.U32 R12, RZ, RZ, RZ ;  /* 0x000000ffff0c7224 */ /* 0x004fe400078e00ff */
[----:B---3--:R-:W-:-:S04]  /*0a40*/  IMAD.MOV R10, RZ, RZ, -R13 ;  /* 0x000000ffff0a7224 */ /* 0x008fc800078e0a0d */
[----:B------:R-:W-:Y:S02]  /*0a50*/  IMAD R17, R10, R15, RZ ;  /* 0x0000000f0a117224 */ /* 0x000fe400078e02ff */
[----:B------:R-:W-:Y:S02]  /*0a60*/  IMAD.MOV.U32 R10, RZ, RZ, R18 ;  /* 0x000000ffff0a7224 */ /* 0x000fe400078e0012 */
[----:B------:R-:W-:-:S04]  /*0a70*/  IMAD.HI.U32 R13, R13, R17, R12 ;  /* 0x000000110d0d7227 */ /* 0x000fc800078e000c */
[----:B------:R-:W-:Y:S02]  /*0a80*/  IMAD.MOV R12, RZ, RZ, -R3 ;  /* 0x000000ffff0c7224 */ /* 0x000fe400078e0a03 */
[----:B------:R-:W-:-:S04]  /*0a90*/  IMAD.HI.U32 R3, R13, R10, RZ ;  /* 0x0000000a0d037227 */ /* 0x000fc800078e00ff */
[----:B------:R-:W-:Y:S02]  /*0aa0*/  IMAD R10, R3, R12, R10 ;  /* 0x0000000c030a7224 */ /* 0x000fe400078e020a */
[----:B------:R-:W-:-:S03]  /*0ab0*/  VIADD R12, R14, 0xffffffe ;  /* 0x0ffffffe0e0c7836 */ /* 0x000fc60000000000 */
[----:B------:R-:W-:Y:S01]  /*0ac0*/  ISETP.GT.U32.AND P1, PT, R15, R10, PT ;  /* 0x0000000a0f00720c */ /* 0x000fe20003f24070 */
[----:B------:R2:W3:Y:S02]  /*0ad0*/  F2I.FTZ.U32.TRUNC.NTZ R13, R12 ;  /* 0x0000000c000d7305 */ /* 0x0004e4000021f000 */
[----:B--2---:R-:W-:-:S10]  /*0ae0*/  IMAD.MOV.U32 R12, RZ, RZ, RZ ;  /* 0x000000ffff0c7224 */ /* 0x004fd400078e00ff */
[----:B------:R-:W-:Y:S02]  /*0af0*/  @!P1 IMAD.IADD R10, R10, 0x1, -R15 ;  /* 0x000000010a0a9824 */ /* 0x000fe400078e0a0f */
[----:B------:R-:W-:Y:S01]  /*0b00*/  @!P1 VIADD R3, R3, 0x1 ;  /* 0x0000000103039836 */ /* 0x000fe20000000000 */
[----:B------:R-:W-:Y:S02]  /*0b10*/  ISETP.NE.AND P1, PT, R6, RZ, PT ;  /* 0x000000ff0600720c */ /* 0x000fe40003f25270 */
[----:B------:R-:W-:Y:S02]  /*0b20*/  ISETP.GE.U32.AND P0, PT, R10, R15, PT ;  /* 0x0000000f0a00720c */ /* 0x000fe40003f06070 */
[----:B------:R-:W-:Y:S02]  /*0b30*/  LOP3.LUT R10, R11, R6, RZ, 0x3c, !PT ;  /* 0x000000060b0a7212 */ /* 0x000fe400078e3cff */
[----:B-1----:R-:W-:Y:S02]  /*0b40*/  IABS R15, R22 ;  /* 0x00000016000f7213 */ /* 0x002fe40000000000 */
[----:B------:R-:W-:-:S07]  /*0b50*/  ISETP.GE.AND P2, PT, R10, RZ, PT ;  /* 0x000000ff0a00720c */ /* 0x000fce0003f46270 */
[----:B------:R-:W-:-:S04]  /*0b60*/  @P0 VIADD R3, R3, 0x1 ;  /* 0x0000000103030836 */ /* 0x000fc80000000000 */
[----:B------:R-:W-:Y:S02]  /*0b70*/  IMAD.MOV.U32 R18, RZ, RZ, R3 ;  /* 0x000000ffff127224 */ /* 0x000fe400078e0003 */
[----:B---3--:R-:W-:Y:S02]  /*0b80*/  IMAD.MOV R3, RZ, RZ, -R13 ;  /* 0x000000ffff037224 */ /* 0x008fe400078e0a0d */
[----:B------:R-:W-:Y:S01]  /*0b90*/  @!P2 IMAD.MOV R18, RZ, RZ, -R18 ;  /* 0x000000ffff12a224 */ /* 0x000fe200078e0a12 */
[----:B------:R-:W-:Y:S01]  /*0ba0*/  @!P1 LOP3.LUT R18, RZ, R6, RZ, 0x33, !PT ;  /* 0x00000006ff129212 */ /* 0x000fe200078e33ff */
[----:B------:R-:W-:-:S03]  /*0bb0*/  IMAD R3, R3, R16, RZ ;  /* 0x0000001003037224 */ /* 0x000fc600078e02ff */
[----:B------:R-:W-:Y:S01]  /*0bc0*/  IABS R10, R18 ;  /* 0x00000012000a7213 */ /* 0x000fe20000000000 */
[----:B------:R-:W-:-:S04]  /*0bd0*/  IMAD.HI.U32 R12, R13, R3, R12 ;  /* 0x000000030d0c7227 */ /* 0x000fc800078e000c */
[----:B------:R-:W-:Y:S02]  /*0be0*/  IMAD.MOV.U32 R3, RZ, RZ, R10 ;  /* 0x000000ffff037224 */ /* 0x000fe400078e000a */
[----:B------:R-:W1:Y:S02]  /*0bf0*/  I2F.RP R10, R15 ;  /* 0x0000000f000a7306 */ /* 0x000e640000209400 */
[----:B------:R-:W-:-:S04]  /*0c00*/  IMAD.HI.U32 R12, R12, R3, RZ ;  /* 0x000000030c0c7227 */ /* 0x000fc800078e00ff */
[----:B------:R-:W-:-:S04]  /*0c10*/  IMAD.MOV R13, RZ, RZ, -R12 ;  /* 0x000000ffff0d7224 */ /* 0x000fc800078e0a0c */
[C---:B------:R-:W-:Y:S01]  /*0c20*/  IMAD R3, R16.reuse, R13, R3 ;  /* 0x0000000d10037224 */ /* 0x040fe200078e0203 */
[----:B-1----:R-:W1:Y:S04]  /*0c30*/  MUFU.RCP R10, R10 ;  /* 0x0000000a000a7308 */ /* 0x002e680000001000 */
[----:B------:R-:W-:-:S13]  /*0c40*/  ISETP.GT.U32.AND P1, PT, R16, R3, PT ;  /* 0x000000031000720c */ /* 0x000fda0003f24070 */
[----:B------:R-:W-:Y:S02]  /*0c50*/  @!P1 IMAD.IADD R3, R3, 0x1, -R16 ;  /* 0x0000000103039824 */ /* 0x000fe400078e0a10 */
[----:B------:R-:W-:Y:S01]  /*0c60*/  @!P1 VIADD R12, R12, 0x1 ;  /* 0x000000010c0c9836 */ /* 0x000fe20000000000 */
[----:B------:R-:W-:Y:S01]  /*0c70*/  ISETP.NE.AND P1, PT, R5, RZ, PT ;  /* 0x000000ff0500720c */ /* 0x000fe20003f25270 */
[----:B-1----:R-:W-:Y:S01]  /*0c80*/  VIADD R13, R10, 0xffffffe ;  /* 0x0ffffffe0a0d7836 */ /* 0x002fe20000000000 */
[----:B------:R-:W-:Y:S02]  /*0c90*/  ISETP.GE.U32.AND P0, PT, R3, R16, PT ;  /* 0x000000100300720c */ /* 0x000fe40003f06070 */
[----:B------:R-:W-:Y:S01]  /*0ca0*/  LOP3.LUT R3, R18, R5, RZ, 0x3c, !PT ;  /* 0x0000000512037212 */ /* 0x000fe200078e3cff */
[----:B------:R-:W1:Y:S02]  /*0cb0*/  LDC R16, c[0x0][0x294] ;  /* 0x0000a500ff107b82 */ /* 0x000e640000000800 */
[----:B------:R-:W2:Y:S01]  /*0cc0*/  F2I.FTZ.U32.TRUNC.NTZ R13, R13 ;  /* 0x0000000d000d7305 */ /* 0x000ea2000021f000 */
[----:B------:R-:W-:-:S07]  /*0cd0*/  ISETP.GE.AND P2, PT, R3, RZ, PT ;  /* 0x000000ff0300720c */ /* 0x000fce0003f46270 */
[----:B------:R-:W-:-:S04]  /*0ce0*/  @P0 VIADD R12, R12, 0x1 ;  /* 0x000000010c0c0836 */ /* 0x000fc80000000000 */
[----:B------:R-:W-:Y:S02]  /*0cf0*/  IMAD.MOV.U32 R17, RZ, RZ, R12 ;  /* 0x000000ffff117224 */ /* 0x000fe400078e000c */
[----:B------:R-:W-:Y:S02]  /*0d00*/  IMAD.MOV.U32 R12, RZ, RZ, RZ ;  /* 0x000000ffff0c7224 */ /* 0x000fe400078e00ff */
[----:B--2---:R-:W-:Y:S02]  /*0d10*/  IMAD.MOV R10, RZ, RZ, -R13 ;  /* 0x000000ffff0a7224 */ /* 0x004fe400078e0a0d */
[----:B------:R-:W-:Y:S01]  /*0d20*/  @!P2 IMAD.MOV R17, RZ, RZ, -R17 ;  /* 0x000000ffff11a224 */ /* 0x000fe200078e0a11 */
[----:B------:R-:W-:Y:S01]  /*0d30*/  @!P1 LOP3.LUT R17, RZ, R5, RZ, 0x33, !PT ;  /* 0x00000005ff119212 */ /* 0x000fe200078e33ff */
[----:B------:R-:W-:-:S03]  /*0d40*/  IMAD R3, R10, R15, RZ ;  /* 0x0000000f0a037224 */ /* 0x000fc600078e02ff */
[----:B------:R-:W-:Y:S01]  /*0d50*/  IABS R10, R17 ;  /* 0x00000011000a7213 */ /* 0x000fe20000000000 */
[----:B------:R-:W-:-:S04]  /*0d60*/  IMAD.HI.U32 R12, R13, R3, R12 ;  /* 0x000000030d0c7227 */ /* 0x000fc800078e000c */
[----:B------:R-:W-:Y:S02]  /*0d70*/  IMAD.MOV R14, RZ, RZ, -R17 ;  /* 0x000000ffff0e7224 */ /* 0x000fe400078e0a11 */
[----:B------:R-:W-:-:S04]  /*0d80*/  IMAD.HI.U32 R3, R12, R10, RZ ;  /* 0x0000000a0c037227 */ /* 0x000fc800078e00ff */
[----:B------:R-:W-:Y:S02]  /*0d90*/  IMAD.MOV R12, RZ, RZ, -R3 ;  /* 0x000000ffff0c7224 */ /* 0x000fe400078e0a03 */
[----:B------:R-:W-:Y:S02]  /*0da0*/  IMAD R5, R5, R14, R18 ;  /* 0x0000000e05057224 */ /* 0x000fe400078e0212 */
[----:B------:R-:W-:Y:S02]  /*0db0*/  IMAD R10, R15, R12, R10 ;  /* 0x0000000c0f0a7224 */ /* 0x000fe400078e020a */
[----:B------:R-:W-:-:S03]  /*0dc0*/  IMAD.MOV R12, RZ, RZ, -R18 ;  /* 0x000000ffff0c7224 */ /* 0x000fc600078e0a12 */
[----:B------:R-:W-:Y:S01]  /*0dd0*/  ISETP.GT.U32.AND P1, PT, R15, R10, PT ;  /* 0x0000000a0f00720c */ /* 0x000fe20003f24070 */
[----:B------:R-:W-:-:S12]  /*0de0*/  IMAD R6, R6, R12, R11 ;  /* 0x0000000c06067224 */ /* 0x000fd800078e020b */
[----:B------:R-:W-:Y:S02]  /*0df0*/  @!P1 IMAD.IADD R10, R10, 0x1, -R15 ;  /* 0x000000010a0a9824 */ /* 0x000fe400078e0a0f */
[----:B------:R-:W-:Y:S01]  /*0e00*/  @!P1 VIADD R3, R3, 0x1 ;  /* 0x0000000103039836 */ /* 0x000fe20000000000 */
[----:B------:R-:W-:Y:S02]  /*0e10*/  ISETP.NE.AND P1, PT, R22, RZ, PT ;  /* 0x000000ff1600720c */ /* 0x000fe40003f25270 */
[----:B------:R-:W-:Y:S02]  /*0e20*/  ISETP.GE.U32.AND P0, PT, R10, R15, PT ;  /* 0x0000000f0a00720c */ /* 0x000fe40003f06070 */
[----:B------:R-:W-:-:S04]  /*0e30*/  LOP3.LUT R10, R17, R22, RZ, 0x3c, !PT ;  /* 0x00000016110a7212 */ /* 0x000fc800078e3cff */
[----:B------:R-:W-:Y:S01]  /*0e40*/  ISETP.GE.AND P2, PT, R10, RZ, PT ;  /* 0x000000ff0a00720c */ /* 0x000fe20003f46270 */
[----:B-1----:R-:W-:-:S05]  /*0e50*/  VIADD R10, R16, 0x1f ;  /* 0x0000001f100a7836 */ /* 0x002fca0000000000 */
[----:B------:R-:W-:Y:S01]  /*0e60*/  SHF.R.S32.HI R13, RZ, 0x1f, R10 ;  /* 0x0000001fff0d7819 */ /* 0x000fe2000001140a */
[----:B------:R-:W-:Y:S01]  /*0e70*/  @P0 VIADD R3, R3, 0x1 ;  /* 0x0000000103030836 */ /* 0x000fe20000000000 */
[----:B------:R-:W-:Y:S02]  /*0e80*/  ISETP.NE.AND P0, PT, R8, RZ, PT ;  /* 0x000000ff0800720c */ /* 0x000fe40003f05270 */
[----:B------:R-:W-:-:S03]  /*0e90*/  LEA.HI R10, R13, R10, RZ, 0x5 ;  /* 0x0000000a0d0a7211 */ /* 0x000fc600078f28ff */
[----:B------:R-:W-:Y:S01]  /*0ea0*/  @!P2 IMAD.MOV R3, RZ, RZ, -R3 ;  /* 0x000000ffff03a224 */ /* 0x000fe200078e0a03 */
[----:B------:R-:W-:Y:S02]  /*0eb0*/  @!P1 LOP3.LUT R3, RZ, R22, RZ, 0x33, !PT ;  /* 0x00000016ff039212 */ /* 0x000fe400078e33ff */
[----:B------:R-:W-:-:S03]  /*0ec0*/  SHF.R.S32.HI R10, RZ, 0x5, R10 ;  /* 0x00000005ff0a7819 */ /* 0x000fc6000001140a */
[----:B------:R-:W-:-:S04]  /*0ed0*/  IMAD.MOV R15, RZ, RZ, -R3 ;  /* 0x000000ffff0f7224 */ /* 0x000fc800078e0a03 */
[----:B------:R-:W-:Y:S01]  /*0ee0*/  IMAD R22, R22, R15, R17 ;  /* 0x0000000f16167224 */ /* 0x000fe200078e0211 */
[----:B------:R-:W-:Y:S06]  /*0ef0*/  @!P0 BRA `(.L_x_10) ;  /* 0x0000003400088947 */ /* 0x000fec0003800000 */
[----:B------:R-:W-:-:S13]  /*0f00*/  ISETP.NE.AND P0, PT, R8, 0x1, PT ;  /* 0x000000010800780c */ /* 0x000fda0003f05270 */
[----:B------:R-:W-:Y:S05]  /*0f10*/  @P0 EXIT ;  /* 0x000000000000094d */ /* 0x000fea0003800000 */
[----:B------:R-:W-:Y:S01]  /*0f20*/  ISETP.GE.AND P0, PT, R16, 0x1, PT ;  /* 0x000000011000780c */ /* 0x000fe20003f06270 */
[----:B------:R-:W-:Y:S01]  /*0f30*/  UMOV UR4, URZ ;  /* 0x0000003f00047c82 */ /* 0x000fe20008000000 */
[----:B------:R-:W-:Y:S02]  /*0f40*/  CS2R R54, SRZ ;  /* 0x0000000000367805 */ /* 0x000fe4000001ff00 */
[----:B------:R-:W-:Y:S02]  /*0f50*/  CS2R R24, SRZ ;  /* 0x0000000000187805 */ /* 0x000fe4000001ff00 */
[----:B------:R-:W-:Y:S02]  /*0f60*/  CS2R R26, SRZ ;  /* 0x00000000001a7805 */ /* 0x000fe4000001ff00 */
[----:B------:R-:W-:Y:S02]  /*0f70*/  CS2R R28, SRZ ;  /* 0x00000000001c7805 */ /* 0x000fe4000001ff00 */
[----:B------:R-:W-:-:S02]  /*0f80*/  CS2R R30, SRZ ;  /* 0x00000000001e7805 */ /* 0x000fc4000001ff00 */
[----:B------:R-:W-:Y:S02]  /*0f90*/  CS2R R32, SRZ ;  /* 0x0000000000207805 */ /* 0x000fe4000001ff00 */
        /* <DEDUP_REMOVED lines=9> */
[----:B------:R-:W-:Y:S01]  /*1030*/  CS2R R52, SRZ ;  /* 0x0000000000347805 */ /* 0x000fe2000001ff00 */
[----:B------:R-:W-:Y:S06]  /*1040*/  @!P0 BRA `(.L_x_11) ;  /* 0x0000000000708947 */ /* 0x000fec0003800000 */
[----:B------:R-:W-:-:S04]  /*1050*/  LOP3.LUT R7, R4, 0x1, RZ, 0xfc, !PT ;  /* 0x0000000104077812 */ /* 0x000fc800078efcff */
[----:B------:R-:W-:-:S13]  /*1060*/  ISETP.NE.AND P0, PT, R7, 0x3, PT ;  /* 0x000000030700780c */ /* 0x000fda0003f05270 */
[----:B------:R-:W-:Y:S05]  /*1070*/  @!P0 BRA `(.L_x_12) ;  /* 0x0000000000048947 */ /* 0x000fea0003800000 */
[----:B------:R-:W-:Y:S01]  /*1080*/  BPT.TRAP 0x1 ;  /* 0x000000040000795c */ /* 0x000fe20000300000 */
.L_x_12:
[----:B------:R-:W1:Y:S01]  /*1090*/  S2UR UR5, SR_CgaCtaId ;  /* 0x00000000000579c3 */ /* 0x000e620000008800 */
[----:B------:R-:W-:Y:S01]  /*10a0*/  SHF.L.U32 R7, RZ, 0x1f, RZ ;  /* 0x0000001fff077819 */ /* 0x000fe200000006ff */
[----:B------:R-:W-:Y:S02]  /*10b0*/  UMOV UR4, 0x400 ;  /* 0x0000040000047882 */ /* 0x000fe40000000000 */
[----:B-1----:R-:W-:-:S12]  /*10c0*/  ULEA UR4, UR5, UR4, 0x18 ;  /* 0x0000000405047291 */ /* 0x002fd8000f8ec03f */
.L_x_13:
[----:B-1----:R-:W-:-:S04]  /*10d0*/  IMAD.U32 R8, RZ, RZ, UR4 ;  /* 0x00000004ff087e24 */ /* 0x002fc8000f8e00ff */
[----:B------:R1:W2:Y:S03]  /*10e0*/  SYNCS.PHASECHK.TRANS64.TRYWAIT P0, [R8+URZ+0x38000], R7 ;  /* 0x03800007080075a7 */ /* 0x0002a6000800017f */
[----:B--2---:R-:W-:Y:S05]  /*10f0*/  @!P0 NANOSLEEP.SYNCS 0x989680 ;  /* 0x009896800000895d */ /* 0x004fea0003900000 */
[----:B------:R-:W2:Y:S02]  /*1100*/  @!P0 SYNCS.PHASECHK.TRANS64 P0, [R8+URZ+0x38000], R7 ;  /* 0x03800007080085a7 */ /* 0x000ea4000800007f */
[----:B--2---:R-:W-:Y:S05]  /*1110*/  @!P0 BRA `(.L_x_13) ;  /* 0xfffffffc00ec8947 */ /* 0x004fea000383ffff */
[----:B------:R-:W-:Y:S01]  /*1120*/  UIADD3 UR5, UR4, 0x1c000, URZ ;  /* 0x0001c00004057890 */ /* 0x000fe2000fffe03f */
[----:B------:R-:W-:Y:S01]  /*1130*/  WARPGROUP.ARRIVE ;  /* 0x00000000000079c5 */ /* 0x000fe20000000000 */
[----:B------:R-:W-:Y:S02]  /*1140*/  USHF.R.U32.HI UR4, URZ, 0x4, UR4 ;  /* 0x000000043f047899 */ /* 0x000fe40008011604 */
[----:B------:R-:W-:Y:S02]  /*1150*/  USHF.R.U32.HI UR5, URZ, 0x4, UR5 ;  /* 0x000000043f057899 */ /* 0x000fe40008011605 */
[----:B------:R-:W-:Y:S02]  /*1160*/  ULOP3.LUT UR4, UR4, 0x3fff, URZ, 0xc0, !UPT ;  /* 0x00003fff04047892 */ /* 0x000fe4000f8ec03f */
[----:B------:R-:W-:Y:S01]  /*1170*/  ULOP3.LUT UR6, UR5, 0x3fff, URZ, 0xc0, !UPT ;  /* 0x00003fff05067892 */ /* 0x000fe2000f8ec03f */
[----:B------:R-:W-:Y:S02]  /*1180*/  UMOV UR7, 0x40000040 ;  /* 0x4000004000077882 */ /* 0x000fe40000000000 */
[----:B------:R-:W-:-:S06]  /*1190*/  UMOV UR5, 0x40000040 ;  /* 0x4000004000057882 */ /* 0x000fcc0000000000 */
[----:B------:R-:W-:Y:S01]  /*11a0*/  HGMMA.64x64x16.F32 R24, gdesc[UR4].tnspA.tnspB, RZ, !UPT ;  /* 0x60e00000041879f0 */ /* 0x000fe2000c7008ff */
[----:B------:R-:W-:Y:S02]  /*11b0*/  UIADD3 UR4, UR4, 0x80, URZ ;  /* 0x0000008004047890 */ /* 0x000fe4000fffe03f */
[----:B------:R-:W-:Y:S01]  /*11c0*/  UIADD3 UR6, UR6, 0x80, URZ ;  /* 0x0000008006067890 */ /* 0x000fe2000fffe03f */
[----:B------:R-:W-:Y:S01]  /*11d0*/  UMOV UR5, 0x40000040 ;  /* 0x4000004000057882 */ /* 0x000fe20000000000 */
[----:B------:R-:W-:-:S07]  /*11e0*/  UMOV UR7, 0x40000040 ;  /* 0x4000004000077882 */ /* 0x000fce0000000000 */
[----:B------:R-:W-:Y:S01]  /*11f0*/  HGMMA.64x64x16.F32 R24, gdesc[UR4].tnspA.tnspB, R24, gsb0 ;  /* 0x60e00000041879f0 */ /* 0x000fe20008000818 */
[----:B------:R-:W-:-:S05]  /*1200*/  UMOV UR4, 0x1 ;  /* 0x0000000100047882 */ /* 0x000fca0000000000 */
.L_x_11:
[----:B-1----:R-:W-:-:S05]  /*1210*/  VIMNMX R7, R10, 0x1, PT ;  /* 0x000000010a077848 */ /* 0x002fca0003fe0100 */
[----:B------:R-:W-:-:S05]  /*1220*/  IMAD.IADD R7, R10, 0x1, -R7 ;  /* 0x000000010a077824 */ /* 0x000fca00078e0a07 */
[----:B------:R-:W-:-:S13]  /*1230*/  ISETP.GE.AND P0, PT, R7, 0x1, PT ;  /* 0x000000010700780c */ /* 0x000fda0003f06270 */
[----:B------:R-:W-:Y:S05]  /*1240*/  @!P0 BRA `(.L_x_14) ;  /* 0x0000000000e08947 */ /* 0x000fea0003800000 */
[----:B------:R-:W1:Y:S01]  /*1250*/  S2UR UR6, SR_CgaCtaId ;  /* 0x00000000000679c3 */ /* 0x000e620000008800 */
[----:B------:R-:W-:Y:S01]  /*1260*/  UMOV UR5, 0x400 ;  /* 0x0000040000057882 */ /* 0x000fe20000000000 */
[----:B------:R-:W-:Y:S01]  /*1270*/  LOP3.LUT R12, R4, 0x1, RZ, 0xfc, !PT ;  /* 0x00000001040c7812 */ /* 0x000fe200078efcff */
[----:B------:R-:W-:Y:S01]  /*1280*/  IMAD.MOV.U32 R11, RZ, RZ, RZ ;  /* 0x000000ffff0b7224 */ /* 0x000fe200078e00ff */
[----:B------:R-:W-:Y:S01]  /*1290*/  UISETP.NE.U32.AND UP0, UPT, UR4, URZ, UPT ;  /* 0x0000003f0400728c */ /* 0x000fe2000bf05070 */
[----:B------:R-:W-:Y:S01]  /*12a0*/  IMAD.MOV.U32 R8, RZ, RZ, R7 ;  /* 0x000000ffff087224 */ /* 0x000fe200078e0007 */
[----:B-1----:R-:W-:-:S04]  /*12b0*/  ULEA UR7, UR6, UR5, 0x18 ;  /* 0x0000000506077291 */ /* 0x002fc8000f8ec03f */
[----:B------:R-:W-:Y:S02]  /*12c0*/  UIADD3 UR5, UR7, 0x1c000, URZ ;  /* 0x0001c00007057890 */ /* 0x000fe4000fffe03f */
[----:B------:R-:W-:Y:S02]  /*12d0*/  USHF.R.U32.HI UR6, URZ, 0x4, UR7 ;  /* 0x000000043f067899 */ /* 0x000fe40008011607 */
[----:B------:R-:W-:Y:S02]  /*12e0*/  USHF.R.U32.HI UR5, URZ, 0x4, UR5 ;  /* 0x000000043f057899 */ /* 0x000fe40008011605 */
[----:B------:R-:W-:Y:S02]  /*12f0*/  ULOP3.LUT UR15, UR6, 0x3fff, URZ, 0xc0, !UPT ;  /* 0x00003fff060f7892 */ /* 0x000fe4000f8ec03f */
[----:B------:R-:W-:-:S03]  /*1300*/  ULOP3.LUT UR14, UR5, 0x3fff, URZ, 0xc0, !UPT ;  /* 0x00003fff050e7892 */ /* 0x000fc6000f8ec03f */
[----:B------:R-:W-:-:S09]  /*1310*/  UMOV UR5, URZ ;  /* 0x0000003f00057c82 */ /* 0x000fd20008000000 */
.L_x_19:
[----:B------:R-:W-:-:S13]  /*1320*/  ISETP.NE.AND P1, PT, R12, 0x3, PT ;  /* 0x000000030c00780c */ /* 0x000fda0003f25270 */
[----:B-1----:R-:W-:Y:S05]  /*1330*/  @!P1 BRA `(.L_x_15) ;  /* 0x0000000000049947 */ /* 0x002fea0003800000 */
[----:B------:R-:W-:Y:S01]  /*1340*/  BPT.TRAP 0x1 ;  /* 0x000000040000795c */ /* 0x000fe20000300000 */
.L_x_15:
[----:B------:R-:W-:Y:S01]  /*1350*/  SHF.L.U32 R9, R11, 0x1f, RZ ;  /* 0x0000001f0b097819 */ /* 0x000fe200000006ff */
[----:B------:R-:W-:-:S12]  /*1360*/  ULEA UR6, UR4, UR7, 0x3 ;  /* 0x0000000704067291 */ /* 0x000fd8000f8e183f */
.L_x_16:
[----:B-1----:R-:W-:-:S04]  /*1370*/  IMAD.U32 R10, RZ, RZ, UR6 ;  /* 0x00000006ff0a7e24 */ /* 0x002fc8000f8e00ff */
[----:B------:R1:W2:Y:S03]  /*1380*/  SYNCS.PHASECHK.TRANS64.TRYWAIT P0, [R10+URZ+0x38000], R9 ;  /* 0x038000090a0075a7 */ /* 0x0002a6000800017f */
[----:B--2---:R-:W-:Y:S05]  /*1390*/  @!P0 NANOSLEEP.SYNCS 0x989680 ;  /* 0x009896800000895d */ /* 0x004fea0003900000 */
[----:B------:R-:W2:Y:S02]  /*13a0*/  @!P0 SYNCS.PHASECHK.TRANS64 P0, [R10+URZ+0x38000], R9 ;  /* 0x038000090a0085a7 */ /* 0x000ea4000800007f */
[----:B--2---:R-:W-:Y:S05]  /*13b0*/  @!P0 BRA `(.L_x_16) ;  /* 0xfffffffc00ec8947 */ /* 0x004fea000383ffff */
[----:B------:R-:W-:Y:S01]  /*13c0*/  ULEA UR8, UR4, UR15, 0x8 ;  /* 0x0000000f04087291 */ /* 0x000fe2000f8e403f */
[----:B------:R-:W-:Y:S01]  /*13d0*/  WARPGROUP.ARRIVE ;  /* 0x00000000000079c5 */ /* 0x000fe20000000000 */
[----:B------:R-:W-:Y:S01]  /*13e0*/  ULEA UR10, UR4, UR14, 0x8 ;  /* 0x0000000e040a7291 */ /* 0x000fe2000f8e403f */
[----:B------:R-:W-:Y:S01]  /*13f0*/  UMOV UR9, 0x40000040 ;  /* 0x4000004000097882 */ /* 0x000fe20000000000 */
[----:B------:R-:W-:-:S07]  /*1400*/  UMOV UR11, 0x40000040 ;  /* 0x40000040000b7882 */ /* 0x000fce0000000000 */
[----:B------:R-:W-:Y:S01]  /*1410*/  HGMMA.64x64x16.F32 R24, gdesc[UR8].tnspA.tnspB, R24, UP0 ;  /* 0x60e00000081879f0 */ /* 0x000fe2000bf00818 */
[----:B------:R-:W-:Y:S02]  /*1420*/  UIADD3 UR8, UR8, 0x80, URZ ;  /* 0x0000008008087890 */ /* 0x000fe4000fffe03f */
[----:B------:R-:W-:Y:S01]  /*1430*/  UIADD3 UR10, UR10, 0x80, URZ ;  /* 0x000000800a0a7890 */ /* 0x000fe2000fffe03f */
[----:B------:R-:W-:Y:S01]  /*1440*/  UMOV UR9, 0x40000040 ;  /* 0x4000004000097882 */ /* 0x000fe20000000000 */
[----:B------:R-:W-:-:S07]  /*1450*/  UMOV UR11, 0x40000040 ;  /* 0x40000040000b7882 */ /* 0x000fce0000000000 */
[----:B------:R-:W-:Y:S03]  /*1460*/  HGMMA.64x64x16.F32 R24, gdesc[UR8].tnspA.tnspB, R24, gsb0 ;  /* 0x60e00000081879f0 */ /* 0x000fe60008000818 */
[----:B------:R-:W-:Y:S02]  /*1470*/  WARPGROUP.DEPBAR.LE gsb0, 0x1 ;  /* 0x00008000000079c5 */ /* 0x000fe40000010100 */
[----:B------:R-:W-:Y:S05]  /*1480*/  @!P1 BRA `(.L_x_17) ;  /* 0x0000000000049947 */ /* 0x000fea0003800000 */
[----:B------:R-:W-:Y:S01]  /*1490*/  BPT.TRAP 0x1 ;  /* 0x000000040000795c */ /* 0x000fe20000300000 */
.L_x_17:
[----:B------:R-:W-:Y:S01]  /*14a0*/  ULEA UR6, UR5, UR7, 0x3 ;  /* 0x0000000705067291 */ /* 0x000fe2000f8e183f */
[----:B------:R-:W-:-:S03]  /*14b0*/  ISETP.GT.U32.AND P0, PT, R4, 0x1, PT ;  /* 0x000000010400780c */ /* 0x000fc60003f04070 */
[----:B------:R-:W-:-:S04]  /*14c0*/  UIADD3 UR6, UR6, 0x380e0, URZ ;  /* 0x000380e006067890 */ /* 0x000fc8000fffe03f */
[----:B------:R-:W-:-:S09]  /*14d0*/  UPRMT UR6, URZ, 0x654, UR6 ;  /* 0x000006543f067896 */ /* 0x000fd20008000006 */
[----:B------:R-:W-:Y:S01]  /*14e0*/  SYNCS.ARRIVE.TRANS64.RED.A1T0 RZ, [UR6], RZ ;  /* 0x000000ffffff79a7 */ /* 0x000fe20008100406 */
[----:B------:R-:W-:Y:S05]  /*14f0*/  @P0 BRA `(.L_x_18) ;  /* 0x0000000000040947 */ /* 0x000fea0003800000 */
[----:B------:R-:W-:Y:S01]  /*1500*/  BPT.TRAP 0x1 ;  /* 0x000000040000795c */ /* 0x000fe20000300000 */
.L_x_18:
[----:B------:R-:W-:Y:S01]  /*1510*/  UIADD3 UR4, UR4, 0x1, URZ ;  /* 0x0000000104047890 */ /* 0x000fe2000fffe03f */
[C---:B------:R-:W-:Y:S01]  /*1520*/  ISETP.GT.AND P0, PT, R8.reuse, 0x1, PT ;  /* 0x000000010800780c */ /* 0x040fe20003f04270 */
[----:B------:R-:W-:Y:S01]  /*1530*/  UIADD3 UR5, UR5, 0x1, URZ ;  /* 0x0000000105057890 */ /* 0x000fe2000fffe03f */
[----:B------:R-:W-:Y:S01]  /*1540*/  VIADD R8, R8, 0xffffffff ;  /* 0xffffffff08087836 */ /* 0x000fe20000000000 */
[----:B------:R-:W-:Y:S02]  /*1550*/  UISETP.NE.AND UP0, UPT, UR4, 0x1c, UPT ;  /* 0x0000001c0400788c */ /* 0x000fe4000bf05270 */
[----:B------:R-:W-:Y:S02]  /*1560*/  UISETP.NE.AND UP1, UPT, UR5, 0x1c, UPT ;  /* 0x0000001c0500788c */ /* 0x000fe4000bf25270 */
[----:B------:R-:W-:Y:S02]  /*1570*/  USEL UR6, URZ, 0x1, UP0 ;  /* 0x000000013f067887 */ /* 0x000fe40008000000 */
[----:B------:R-:W-:-:S02]  /*1580*/  USEL UR4, UR4, URZ, UP0 ;  /* 0x0000003f04047287 */ /* 0x000fc40008000000 */
[----:B------:R-:W-:Y:S02]  /*1590*/  USEL UR5, UR5, URZ, UP1 ;  /* 0x0000003f05057287 */ /* 0x000fe40008800000 */
[----:B------:R-:W-:Y:S01]  /*15a0*/  UPLOP3.LUT UP0, UPT, UPT, UPT, UPT, 0x80, 0x0 ;  /* 0x000000000000789c */ /* 0x000fe20003f0f070 */
[----:B------:R-:W-:Y:S01]  /*15b0*/  LOP3.LUT R11, R11, UR6, RZ, 0x3c, !PT ;  /* 0x000000060b0b7c12 */ /* 0x000fe2000f8e3cff */
[----:B------:R-:W-:Y:S09]  /*15c0*/  @P0 BRA `(.L_x_19) ;  /* 0xfffffffc00540947 */ /* 0x000ff2000383ffff */
.L_x_14:
[----:B------:R-:W2:Y:S01]  /*15d0*/  LDC R8, c[0x0][0x294] ;  /* 0x0000a500ff087b82 */ /* 0x000ea20000000800 */
[----:B------:R-:W-:Y:S02]  /*15e0*/  WARPGROUP.DEPBAR.LE gsb0, 0x0 ;  /* 0x00008000000079c5 */ /* 0x000fe40000010000 */
[----:B--2---:R-:W-:-:S13]  /*15f0*/  ISETP.GE.AND P0, PT, R8, 0x1, PT ;  /* 0x000000010800780c */ /* 0x004fda0003f06270 */
[----:B------:R-:W-:Y:S05]  /*1600*/  @!P0 BRA `(.L_x_20) ;  /* 0x0000000000448947 */ /* 0x000fea0003800000 */
[----:B------:R-:W-:-:S04]  /*1610*/  LOP3.LUT R8, R4, 0x1, RZ, 0xfc, !PT ;  /* 0x0000000104087812 */ /* 0x000fc800078efcff */
[----:B------:R-:W-:-:S13]  /*1620*/  ISETP.NE.AND P0, PT, R8, 0x3, PT ;  /* 0x000000030800780c */ /* 0x000fda0003f05270 */
[----:B------:R-:W-:Y:S05]  /*1630*/  @!P0 BRA `(.L_x_21) ;  /* 0x0000000000048947 */ /* 0x000fea0003800000 */
[----:B------:R-:W-:Y:S01]  /*1640*/  BPT.TRAP 0x1 ;  /* 0x000000040000795c */ /* 0x000fe20000300000 */
.L_x_21:
[----:B------:R-:W2:Y:S01]  /*1650*/  S2R R11, SR_CgaCtaId ;  /* 0x00000000000b7919 */ /* 0x000ea20000008800 */
[----:B------:R-:W-:Y:S02]  /*1660*/  SHF.R.U32.HI R8, RZ, 0x2, R7 ;  /* 0x00000002ff087819 */ /* 0x000fe40000011607 */
[----:B-1----:R-:W-:Y:S02]  /*1670*/  MOV R10, 0x400 ;  /* 0x00000400000a7802 */ /* 0x002fe40000000f00 */
[----:B------:R-:W-:Y:S01]  /*1680*/  ISETP.GT.U32.AND P0, PT, R4, 0x1, PT ;  /* 0x000000010400780c */ /* 0x000fe20003f04070 */
[----:B------:R-:W-:-:S04]  /*1690*/  IMAD.WIDE.U32 R8, R8, 0x24924925, RZ ;  /* 0x2492492508087825 */ /* 0x000fc800078e00ff */
[----:B------:R-:W-:Y:S01]  /*16a0*/  IMAD R8, R9, -0x1c, R7 ;  /* 0xffffffe409087824 */ /* 0x000fe200078e0207 */
[----:B--2---:R-:W-:-:S05]  /*16b0*/  LEA R11, R11, R10, 0x18 ;  /* 0x0000000a0b0b7211 */ /* 0x004fca00078ec0ff */
[----:B------:R-:W-:-:S04]  /*16c0*/  IMAD R8, R8, 0x8, R11 ;  /* 0x0000000808087824 */ /* 0x000fc800078e020b */
[----:B------:R-:W-:-:S05]  /*16d0*/  VIADD R8, R8, 0x380e0 ;  /* 0x000380e008087836 */ /* 0x000fca0000000000 */
[----:B------:R-:W-:-:S04]  /*16e0*/  PRMT R8, RZ, 0x654, R8 ;  /* 0x00000654ff087816 */ /* 0x000fc80000000008 */
[----:B------:R2:W-:Y:S01]  /*16f0*/  SYNCS.ARRIVE.TRANS64.RED.A1T0 RZ, [R8+URZ], RZ ;  /* 0x000000ff08ff79a7 */ /* 0x0005e2000810043f */
[----:B------:R-:W-:Y:S05]  /*1700*/  @P0 BRA `(.L_x_20) ;  /* 0x0000000000040947 */ /* 0x000fea0003800000 */
[----:B------:R-:W-:Y:S01]  /*1710*/  BPT.TRAP 0x1 ;  /* 0x000000040000795c */ /* 0x000fe20000300000 */
.L_x_20:
[----:B------:R-:W3:Y:S01]  /*1720*/  S2R R7, SR_TID.X ;  /* 0x0000000000077919 */ /* 0x000ee20000002100 */
[----:B-12---:R-:W1:Y:S01]  /*1730*/  LDC.64 R8, c[0x0][0x280] ;  /* 0x0000a000ff087b82 */ /* 0x006e620000000a00 */
[----:B------:R-:W2:Y:S07]  /*1740*/  S2R R15, SR_CTAID.X ;  /* 0x00000000000f7919 */ /* 0x000eae0000002500 */
[----:B------:R-:W4:Y:S01]  /*1750*/  LDC.64 R60, c[0x0][0x658] ;  /* 0x00019600ff3c7b82 */ /* 0x000f220000000a00 */
[----:B---3--:R-:W-:-:S04]  /*1760*/  SHF.R.S32.HI R4, RZ, 0x1f, R7 ;  /* 0x0000001fff047819 */ /* 0x008fc80000011407 */
[----:B------:R-:W-:-:S04]  /*1770*/  LEA.HI R4, R4, R7, RZ, 0x7 ;  /* 0x0000000704047211 */ /* 0x000fc800078f38ff */
[----:B------:R-:W-:-:S05]  /*1780*/  LOP3.LUT R4, R4, 0xffffff80, RZ, 0xc0, !PT ;  /* 0xffffff8004047812 */ /* 0x000fca00078ec0ff */
[----:B------:R-:W-:-:S05]  /*1790*/  IMAD.IADD R4, R7, 0x1, -R4 ;  /* 0x0000000107047824 */ /* 0x000fca00078e0a04 */
[----:B------:R-:W-:-:S04]  /*17a0*/  SHF.R.S32.HI R7, RZ, 0x1f, R4 ;  /* 0x0000001fff077819 */ /* 0x000fc80000011404 */
[CC--:B------:R-:W-:Y:S02]  /*17b0*/  LEA.HI R11, R7.reuse, R4.reuse, RZ, 0x2 ;  /* 0x00000004070b7211 */ /* 0x0c0fe400078f10ff */
[----:B------:R-:W-:Y:S01]  /*17c0*/  LEA.HI R19, R7, R4, RZ, 0x5 ;  /* 0x0000000407137211 */ /* 0x000fe200078f28ff */
[----:B--2---:R-:W-:Y:S01]  /*17d0*/  IMAD.SHL.U32 R7, R15, 0x40, RZ ;  /* 0x000000400f077824 */ /* 0x004fe200078e00ff */
[--C-:B------:R-:W-:Y:S02]  /*17e0*/  SHF.R.S32.HI R10, RZ, 0x2, R11.reuse ;  /* 0x00000002ff0a7819 */ /* 0x100fe4000001140b */
[----:B------:R-:W-:Y:S02]  /*17f0*/  SHF.R.S32.HI R13, RZ, 0x1f, R11 ;  /* 0x0000001fff0d7819 */ /* 0x000fe4000001140b */
[----:B-1----:R-:W-:Y:S02]  /*1800*/  ISETP.GE.AND P0, PT, R7, R8, PT ;  /* 0x000000080700720c */ /* 0x002fe40003f06270 */
[----:B------:R-:W-:-:S02]  /*1810*/  LEA.HI R13, R13, R10, RZ, 0x3 ;  /* 0x0000000a0d0d7211 */ /* 0x000fc400078f18ff */
[----:B------:R-:W-:Y:S02]  /*1820*/  SHF.R.S32.HI R19, RZ, 0x5, R19 ;  /* 0x00000005ff137819 */ /* 0x000fe40000011413 */
[----:B------:R-:W-:-:S05]  /*1830*/  LOP3.LUT R13, R13, 0xfffffff8, RZ, 0xc0, !PT ;  /* 0xfffffff80d0d7812 */ /* 0x000fca00078ec0ff */
[----:B------:R-:W-:Y:S01]  /*1840*/  IMAD.IADD R10, R10, 0x1, -R13 ;  /* 0x000000010a0a7824 */ /* 0x000fe200078e0a0d */
[----:B------:R-:W-:-:S04]  /*1850*/  LOP3.LUT R13, R11, 0xfffffffc, RZ, 0xc0, !PT ;  /* 0xfffffffc0b0d7812 */ /* 0x000fc800078ec0ff */
[--C-:B------:R-:W-:Y:S01]  /*1860*/  SHF.R.S32.HI R11, RZ, 0x1f, R10.reuse ;  /* 0x0000001fff0b7819 */ /* 0x100fe2000001140a */
[----:B------:R-:W-:Y:S02]  /*1870*/  IMAD.IADD R16, R4, 0x1, -R13 ;  /* 0x0000000104107824 */ /* 0x000fe400078e0a0d */
[----:B------:R-:W-:-:S04]  /*1880*/  IMAD.WIDE R12, R19, 0x10, R10 ;  /* 0x00000010130c7825 */ /* 0x000fc800078e020a */
[----:B------:R-:W-:Y:S02]  /*1890*/  IMAD.SHL.U32 R14, R16, 0x2, RZ ;  /* 0x00000002100e7824 */ /* 0x000fe400078e00ff */
[----:B------:R-:W-:-:S03]  /*18a0*/  IMAD.WIDE R12, R15, 0x40, R12 ;  /* 0x000000400f0c7825 */ /* 0x000fc600078e020c */
[----:B------:R-:W-:Y:S01]  /*18b0*/  SHF.R.S32.HI R15, RZ, 0x1f, R14 ;  /* 0x0000001fff0f7819 */ /* 0x000fe2000001140e */
[----:B----4-:R-:W-:Y:S06]  /*18c0*/  @P0 EXIT ;  /* 0x000000000000094d */ /* 0x010fec0003800000 */
[----:B------:R-:W-:Y:S01]  /*18d0*/  ULDC UR4, c[0x0][0x288] ;  /* 0x0000a20000047ab9 */ /* 0x000fe20000000800 */
[----:B------:R-:W-:Y:S01]  /*18e0*/  IMAD.SHL.U32 R4, R6, 0x40, RZ ;  /* 0x0000004006047824 */ /* 0x000fe200078e00ff */
[----:B------:R-:W-:Y:S01]  /*18f0*/  ISETP.GE.AND P0, PT, R5, UR4, PT ;  /* 0x0000000405007c0c */ /* 0x000fe2000bf06270 */
[-C--:B------:R-:W-:Y:S01]  /*1900*/  IMAD.WIDE.U32 R20, R12, R60.reuse, R14 ;  /* 0x0000003c0c147225 */ /* 0x080fe200078e000e */
[----:B------:R-:W-:Y:S01]  /*1910*/  SHF.R.S32.HI R17, RZ, 0x1f, R5 ;  /* 0x0000001fff117819 */ /* 0x000fe20000011405 */
[----:B------:R-:W-:Y:S01]  /*1920*/  ULDC.64 UR4, c[0x0][0x660] ;  /* 0x0001980000047ab9 */ /* 0x000fe20000000a00 */
[C---:B------:R-:W-:Y:S01]  /*1930*/  ISETP.GE.OR P0, PT, R4.reuse, R9, P0 ;  /* 0x000000090400720c */ /* 0x040fe20000706670 */
[----:B------:R-:W-:Y:S01]  /*1940*/  IMAD R18, R13, R60, RZ ;  /* 0x0000003c0d127224 */ /* 0x000fe200078e02ff */
[----:B------:R-:W-:Y:S02]  /*1950*/  SHF.R.S32.HI R6, RZ, 0x1f, R4 ;  /* 0x0000001fff067819 */ /* 0x000fe40000011404 */
[----:B------:R-:W-:Y:S01]  /*1960*/  IADD3 R20, P1, R4, R20, RZ ;  /* 0x0000001404147210 */ /* 0x000fe20007f3e0ff */
[----:B------:R-:W-:-:S02]  /*1970*/  IMAD R23, R12, R61, R18 ;  /* 0x0000003d0c177224 */ /* 0x000fc400078e0212 */
[----:B------:R-:W-:-:S03]  /*1980*/  IMAD R18, R17, UR4, RZ ;  /* 0x0000000411127c24 */ /* 0x000fc6000f8e02ff */
[----:B------:R-:W-:-:S03]  /*1990*/  IADD3.X R21, R6, R21, R23, P1, !PT ;  /* 0x0000001506157210 */ /* 0x000fc60000ffe417 */
[----:B------:R-:W-:Y:S05]  /*19a0*/  @P0 EXIT ;  /* 0x000000000000094d */ /* 0x000fea0003800000 */
[----:B------:R-:W-:Y:S01]  /*19b0*/  ULDC UR6, c[0x0][0x28c] ;  /* 0x0000a30000067ab9 */ /* 0x000fe20000000800 */
[C---:B------:R-:W-:Y:S01]  /*19c0*/  IMAD R23, R5.reuse, UR5, R18 ;  /* 0x0000000505177c24 */ /* 0x040fe2000f8e0212 */
[----:B------:R-:W-:Y:S01]  /*19d0*/  ISETP.GE.AND P0, PT, R22, UR6, PT ;  /* 0x0000000616007c0c */ /* 0x000fe2000bf06270 */
[----:B------:R-:W-:Y:S01]  /*19e0*/  ULDC UR6, c[0x0][0x290] ;  /* 0x0000a40000067ab9 */ /* 0x000fe20000000800 */
[----:B------:R-:W-:Y:S01]  /*19f0*/  SHF.R.S32.HI R18, RZ, 0x1f, R3 ;  /* 0x0000001fff127819 */ /* 0x000fe20000011403 */
[----:B------:R-:W-:Y:S01]  /*1a00*/  IMAD.WIDE.U32 R20, R5, UR4, R20 ;  /* 0x0000000405147c25 */ /* 0x000fe2000f8e0014 */
[----:B------:R-:W-:Y:S01]  /*1a10*/  ISETP.GE.OR P0, PT, R3, UR6, P0 ;  /* 0x0000000603007c0c */ /* 0x000fe20008706670 */
[----:B------:R-:W-:Y:S02]  /*1a20*/  ULDC.64 UR4, c[0x0][0x670] ;  /* 0x00019c0000047ab9 */ /* 0x000fe40000000a00 */
[----:B------:R-:W-:Y:S02]  /*1a30*/  IMAD.IADD R21, R21, 0x1, R23 ;  /* 0x0000000115157824 */ /* 0x000fe400078e0217 */
[----:B------:R-:W-:-:S02]  /*1a40*/  IMAD R56, R18, UR4, RZ ;  /* 0x0000000412387c24 */ /* 0x000fc4000f8e02ff */
[----:B------:R-:W-:-:S04]  /*1a50*/  IMAD.WIDE.U32 R20, R3, UR4, R20 ;  /* 0x0000000403147c25 */ /* 0x000fc8000f8e0014 */
[----:B------:R-:W-:Y:S01]  /*1a60*/  IMAD R23, R3, UR5, R56 ;  /* 0x0000000503177c24 */ /* 0x000fe2000f8e0238 */
[----:B------:R-:W-:Y:S01]  /*1a70*/  SHF.R.S32.HI R56, RZ, 0x1f, R22 ;  /* 0x0000001fff387819 */ /* 0x000fe20000011416 */
[----:B------:R-:W-:Y:S01]  /*1a80*/  IMAD R19, R19, -0x10, -R7 ;  /* 0xfffffff013137824 */ /* 0x000fe200078e0a07 */
[----:B------:R-:W-:Y:S06]  /*1a90*/  @P0 EXIT ;  /* 0x000000000000094d */ /* 0x000fec0003800000 */
[----:B------:R-:W-:Y:S01]  /*1aa0*/  ULDC.64 UR4, c[0x0][0x668] ;  /* 0x00019a0000047ab9 */ /* 0x000fe20000000a00 */
[----:B------:R-:W-:Y:S01]  /*1ab0*/  IMAD R7, R16, -0x2, R9 ;  /* 0xfffffffe10077824 */ /* 0x000fe200078e0209 */
[----:B0----5:R-:W-:Y:S01]  /*1ac0*/  FSETP.NEU.AND P1, PT, R2, RZ, PT ;  /* 0x000000ff0200720b */ /* 0x021fe20003f2d000 */
[----:B------:R-:W-:Y:S01]  /*1ad0*/  IMAD.IADD R21, R21, 0x1, R23 ;  /* 0x0000000115157824 */ /* 0x000fe200078e0217 */
[----:B------:R-:W-:Y:S01]  /*1ae0*/  IADD3 R8, R19, R8, -R10 ;  /* 0x0000000813087210 */ /* 0x000fe20007ffe80a */
[----:B------:R-:W-:Y:S02]  /*1af0*/  IMAD R9, R56, UR4, RZ ;  /* 0x0000000438097c24 */ /* 0x000fe4000f8e02ff */
[----:B------:R-:W-:-:S04]  /*1b00*/  IMAD.WIDE.U32 R10, R22, UR4, R20 ;  /* 0x00000004160a7c25 */ /* 0x000fc8000f8e0014 */
[----:B------:R-:W-:Y:S01]  /*1b10*/  IMAD R59, R22, UR5, R9 ;  /* 0x00000005163b7c24 */ /* 0x000fe2000f8e0209 */
[----:B------:R-:W-:Y:S01]  /*1b20*/  ULDC.64 UR4, c[0x0][0x640] ;  /* 0x0001900000047ab9 */ /* 0x000fe20000000a00 */
[----:B------:R-:W-:Y:S01]  /*1b30*/  IMAD.IADD R7, R7, 0x1, -R4 ;  /* 0x0000000107077824 */ /* 0x000fe200078e0a04 */
[----:B------:R-:W-:Y:S01]  /*1b40*/  SHF.L.U64.HI R9, R60, 0x3, R61 ;  /* 0x000000033c097819 */ /* 0x000fe2000001023d */
[----:B------:R-:W-:Y:S02]  /*1b50*/  IMAD R23, R56, UR4, RZ ;  /* 0x0000000438177c24 */ /* 0x000fe4000f8e02ff */
[----:B------:R-:W-:Y:S01]  /*1b60*/  IMAD.SHL.U32 R60, R60, 0x8, RZ ;  /* 0x000000083c3c7824 */ /* 0x000fe200078e00ff */
[----:B------:R-:W-:Y:S01]  /*1b70*/  ISETP.GT.AND P0, PT, R7, RZ, PT ;  /* 0x000000ff0700720c */ /* 0x000fe20003f04270 */
[----:B------:R-:W-:Y:S02]  /*1b80*/  IMAD R23, R22, UR5, R23 ;  /* 0x0000000516177c24 */ /* 0x000fe4000f8e0217 */
[----:B------:R-:W-:Y:S01]  /*1b90*/  IMAD.IADD R59, R11, 0x1, R59 ;  /* 0x000000010b3b7824 */ /* 0x000fe200078e023b */
[----:B------:R-:W-:Y:S01]  /*1ba0*/  ISETP.GT.AND P2, PT, R8, RZ, P0 ;  /* 0x000000ff0800720c */ /* 0x000fe20000744270 */
[----:B------:R-:W-:-:S12]  /*1bb0*/  @!P1 BRA `(.L_x_22) ;  /* 0x0000001c00109947 */ /* 0x000fd80003800000 */
[----:B------:R-:W-:Y:S01]  /*1bc0*/  IADD3 R16, P1, R4, R14, RZ ;  /* 0x0000000e04107210 */ /* 0x000fe20007f3e0ff */
[----:B------:R-:W-:Y:S01]  /*1bd0*/  ULDC.64 UR6, c[0x0][0x638] ;  /* 0x00018e0000067ab9 */ /* 0x000fe20000000a00 */
[----:B------:R-:W-:Y:S01]  /*1be0*/  ULDC.64 UR8, c[0x0][0x648] ;  /* 0x0001920000087ab9 */ /* 0x000fe20000000a00 */
[----:B------:R-:W-:Y:S01]  /*1bf0*/  IMAD R20, R17, UR6, RZ ;  /* 0x0000000611147c24 */ /* 0x000fe2000f8e02ff */
[----:B------:R-:W-:Y:S01]  /*1c00*/  ULDC.64 UR10, c[0x0][0x630] ;  /* 0x00018c00000a7ab9 */ /* 0x000fe20000000a00 */
[----:B------:R-:W-:Y:S01]  /*1c10*/  IMAD.X R17, R6, 0x1, R15, P1 ;  /* 0x0000000106117824 */ /* 0x000fe200008e060f */
[----:B------:R-:W-:Y:S01]  /*1c20*/  ULDC.64 UR14, c[0x0][0x628] ;  /* 0x00018a00000e7ab9 */ /* 0x000fe20000000a00 */
[C---:B------:R-:W-:Y:S02]  /*1c30*/  IMAD R11, R5.reuse, UR7, R20 ;  /* 0x00000007050b7c24 */ /* 0x040fe4000f8e0214 */
[----:B------:R-:W-:-:S04]  /*1c40*/  IMAD.WIDE.U32 R16, R5, UR6, R16 ;  /* 0x0000000605107c25 */ /* 0x000fc8000f8e0010 */
[----:B------:R-:W-:Y:S02]  /*1c50*/  IMAD R18, R18, UR8, RZ ;  /* 0x0000000812127c24 */ /* 0x000fe4000f8e02ff */
[----:B------:R-:W-:Y:S02]  /*1c60*/  IMAD.IADD R17, R17, 0x1, R11 ;  /* 0x0000000111117824 */ /* 0x000fe400078e020b */
[C---:B------:R-:W-:Y:S02]  /*1c70*/  IMAD R61, R3.reuse, UR9, R18 ;  /* 0x00000009033d7c24 */ /* 0x040fe4000f8e0212 */
[----:B------:R-:W-:-:S04]  /*1c80*/  IMAD.WIDE.U32 R16, R3, UR8, R16 ;  /* 0x0000000803107c25 */ /* 0x000fc8000f8e0010 */
[----:B------:R-:W-:Y:S02]  /*1c90*/  IMAD.IADD R17, R17, 0x1, R61 ;  /* 0x0000000111117824 */ /* 0x000fe400078e023d */
[----:B------:R-:W-:Y:S02]  /*1ca0*/  IMAD R21, R13, UR10, RZ ;  /* 0x0000000a0d157c24 */ /* 0x000fe4000f8e02ff */
[----:B------:R-:W-:-:S04]  /*1cb0*/  IMAD.WIDE.U32 R16, R22, UR4, R16 ;  /* 0x0000000416107c25 */ /* 0x000fc8000f8e0010 */
[----:B------:R-:W-:Y:S02]  /*1cc0*/  IMAD.IADD R19, R23, 0x1, R17 ;  /* 0x0000000117137824 */ /* 0x000fe400078e0211 */
[----:B------:R-:W-:Y:S02]  /*1cd0*/  IMAD.MOV.U32 R18, RZ, RZ, R16 ;  /* 0x000000ffff127224 */ /* 0x000fe400078e0010 */
[C---:B------:R-:W-:Y:S02]  /*1ce0*/  IMAD R62, R12.reuse, UR11, R21 ;  /* 0x0000000b0c3e7c24 */ /* 0x040fe4000f8e0215 */
[----:B------:R-:W-:-:S04]  /*1cf0*/  IMAD.WIDE.U32 R20, R12, UR10, R18 ;  /* 0x0000000a0c147c25 */ /* 0x000fc8000f8e0012 */
[----:B------:R-:W-:Y:S01]  /*1d00*/  IMAD.IADD R21, R21, 0x1, R62 ;  /* 0x0000000115157824 */ /* 0x000fe200078e023e */
[----:B------:R-:W-:-:S04]  /*1d10*/  LEA R64, P1, R20, UR14, 0x1 ;  /* 0x0000000e14407c11 */ /* 0x000fc8000f8208ff */
[----:B------:R-:W-:-:S05]  /*1d20*/  LEA.HI.X R65, R20, UR15, R21, 0x1, P1 ;  /* 0x0000000f14417c11 */ /* 0x000fca00088f0c15 */
[----:B------:R0:W2:Y:S01]  /*1d30*/  @P2 LDG.E.LTC128B.U16 R63, desc[UR12][R64.64] ;  /* 0x0000000c403f2981 */ /* 0x0000a2000c1e1520 */
[----:B------:R-:W-:Y:S01]  /*1d40*/  IMAD.WIDE.U32 R20, R22, UR4, RZ ;  /* 0x0000000416147c25 */ /* 0x000fe2000f8e00ff */
[----:B------:R-:W-:Y:S01]  /*1d50*/  ULDC.64 UR4, c[0x0][0x650] ;  /* 0x0001940000047ab9 */ /* 0x000fe20000000a00 */
[----:B------:R-:W-:Y:S01]  /*1d60*/  ISETP.GT.AND P1, PT, R7, 0x1, PT ;  /* 0x000000010700780c */ /* 0x000fe20003f24270 */
[----:B------:R-:W-:Y:S01]  /*1d70*/  BSSY B0, `(.L_x_23) ;  /* 0x0000018000007945 */ /* 0x000fe20003800000 */
[----:B------:R-:W-:Y:S02]  /*1d80*/  IMAD.IADD R23, R21, 0x1, R23 ;  /* 0x0000000115177824 */ /* 0x000fe400078e0217 */
[----:B------:R-:W-:-:S04]  /*1d90*/  IMAD.MOV.U32 R22, RZ, RZ, R20 ;  /* 0x000000ffff167224 */ /* 0x000fc800078e0014 */
[----:B------:R-:W-:-:S04]  /*1da0*/  IMAD.WIDE.U32 R56, R12, UR10, R22 ;  /* 0x0000000a0c387c25 */ /* 0x000fc8000f8e0016 */
[----:B------:R-:W-:Y:S02]  /*1db0*/  IMAD.IADD R57, R62, 0x1, R57 ;  /* 0x000000013e397824 */ /* 0x000fe400078e0239 */
[----:B------:R-:W-:-:S04]  /*1dc0*/  IMAD.WIDE.U32 R56, R3, UR8, R56 ;  /* 0x0000000803387c25 */ /* 0x000fc8000f8e0038 */
[----:B------:R-:W-:Y:S02]  /*1dd0*/  IMAD.IADD R57, R61, 0x1, R57 ;  /* 0x000000013d397824 */ /* 0x000fe400078e0239 */
[----:B------:R-:W-:-:S04]  /*1de0*/  IMAD.WIDE.U32 R56, R5, UR6, R56 ;  /* 0x0000000605387c25 */ /* 0x000fc8000f8e0038 */
[----:B0-----:R-:W-:Y:S01]  /*1df0*/  IMAD.IADD R65, R11, 0x1, R57 ;  /* 0x000000010b417824 */ /* 0x001fe200078e0239 */
[----:B------:R-:W-:Y:S02]  /*1e00*/  IADD3 R64, P4, P5, R4, R56, R14 ;  /* 0x0000003804407210 */ /* 0x000fe40007d9e00e */
[----:B------:R-:W-:Y:S02]  /*1e10*/  LEA R56, P3, R10, UR4, 0x1 ;  /* 0x000000040a387c11 */ /* 0x000fe4000f8608ff */
[----:B------:R-:W-:Y:S02]  /*1e20*/  IADD3.X R65, R6, R65, R15, P4, P5 ;  /* 0x0000004106417210 */ /* 0x000fe400027ea40f */
[----:B------:R-:W-:Y:S02]  /*1e30*/  LEA.HI.X R57, R10, UR5, R59, 0x1, P3 ;  /* 0x000000050a397c11 */ /* 0x000fe400098f0c3b */
[----:B------:R-:W-:Y:S02]  /*1e40*/  ISETP.GT.AND P3, PT, R8, RZ, P1 ;  /* 0x000000ff0800720c */ /* 0x000fe40000f64270 */
[----:B------:R-:W-:-:S04]  /*1e50*/  LEA R58, P4, R64, UR14, 0x1 ;  /* 0x0000000e403a7c11 */ /* 0x000fc8000f8808ff */
[----:B------:R-:W-:Y:S01]  /*1e60*/  LEA.HI.X R59, R64, UR15, R65, 0x1, P4 ;  /* 0x0000000f403b7c11 */ /* 0x000fe2000a0f0c41 */
[----:B--2---:R-:W-:Y:S01]  /*1e70*/  HADD2.F32 R67, -RZ, R63.H0_H0 ;  /* 0x2000003fff437230 */ /* 0x004fe20000004100 */
[----:B------:R-:W-:-:S04]  /*1e80*/  PRMT R10, R63, 0x7610, R10 ;  /* 0x000076103f0a7816 */ /* 0x000fc8000000000a */
[----:B------:R-:W-:-:S04]  /*1e90*/  FMUL R67, R67, R2 ;  /* 0x0000000243437220 */ /* 0x000fc80000400000 */
[----:B------:R-:W-:-:S05]  /*1ea0*/  FFMA R67, R24, R0, R67 ;  /* 0x0000000018437223 */ /* 0x000fca0000000043 */
[----:B------:R-:W-:-:S05]  /*1eb0*/  F2FP.F16.F32.PACK_AB R67, RZ, R67 ;  /* 0x00000043ff43723e */ /* 0x000fca00000000ff */
[----:B------:R0:W-:Y:S01]  /*1ec0*/  @P2 STG.E.U16 desc[UR12][R56.64], R67 ;  /* 0x0000004338002986 */ /* 0x0001e2000c10150c */
[----:B------:R-:W-:Y:S05]  /*1ed0*/  @!P3 BRA `(.L_x_24) ;  /* 0x000000000004b947 */ /* 0x000fea0003800000 */
[----:B------:R1:W5:Y:S02]  /*1ee0*/  LDG.E.LTC128B.U16 R10, desc[UR12][R58.64+0x2] ;  /* 0x0000020c3a0a7981 */ /* 0x000364000c1e1520 */
.L_x_24:
[----:B------:R-:W-:Y:S05]  /*1ef0*/  BSYNC B0 ;  /* 0x0000000000007941 */ /* 0x000fea0003800000 */
.L_x_23:
[----:B------:R-:W-:Y:S01]  /*1f00*/  USHF.L.U32 UR5, UR10, 0x3, URZ ;  /* 0x000000030a057899 */ /* 0x000fe2000800063f */
[----:B-----5:R-:W-:Y:S01]  /*1f10*/  HADD2.F32 R13, -RZ, R10.H0_H0 ;  /* 0x2000000aff0d7230 */ /* 0x020fe20000004100 */
[----:B------:R-:W-:Y:S01]  /*1f20*/  USHF.L.U64.HI UR4, UR10, 0x3, UR11 ;  /* 0x000000030a047899 */ /* 0x000fe2000801020b */
[----:B------:R-:W-:Y:S01]  /*1f30*/  ISETP.GT.AND P0, PT, R8, 0x8, P0 ;  /* 0x000000080800780c */ /* 0x000fe20000704270 */
[----:B------:R-:W-:Y:S02]  /*1f40*/  @P3 IMAD.MOV.U32 R17, RZ, RZ, R57 ;  /* 0x000000ffff113224 */ /* 0x000fe400078e0039 */
[----:B------:R-:W-:Y:S02]  /*1f50*/  IMAD.U32 R64, RZ, RZ, UR5 ;  /* 0x00000005ff407e24 */ /* 0x000fe4000f8e00ff */
[----:B------:R-:W-:Y:S01]  /*1f60*/  FMUL R18, R13, R2 ;  /* 0x000000020d127220 */ /* 0x000fe20000400000 */
[----:B------:R-:W-:-:S03]  /*1f70*/  IMAD.U32 R65, RZ, RZ, UR4 ;  /* 0x00000004ff417e24 */ /* 0x000fc6000f8e00ff */
[----:B------:R-:W-:Y:S01]  /*1f80*/  FFMA R18, R25, R0, R18 ;  /* 0x0000000019127223 */ /* 0x000fe20000000012 */
[----:B------:R-:W-:-:S04]  /*1f90*/  IMAD.WIDE.U32 R64, R12, UR10, R64 ;  /* 0x0000000a0c407c25 */ /* 0x000fc8000f8e0040 */
[----:B------:R-:W-:Y:S01]  /*1fa0*/  IMAD.IADD R21, R62, 0x1, R65 ;  /* 0x000000013e157824 */ /* 0x000fe200078e0241 */
[----:B------:R-:W-:Y:S02]  /*1fb0*/  IADD3 R16, P2, R16, R64, RZ ;  /* 0x0000004010107210 */ /* 0x000fe40007f5e0ff */
[----:B------:R-:W-:-:S03]  /*1fc0*/  F2FP.F16.F32.PACK_AB R18, RZ, R18 ;  /* 0x00000012ff12723e */ /* 0x000fc600000000ff */
[----:B------:R-:W-:Y:S01]  /*1fd0*/  IMAD.X R19, R21, 0x1, R19, P2 ;  /* 0x0000000115137824 */ /* 0x000fe200010e0613 */
[----:B------:R-:W-:Y:S02]  /*1fe0*/  LEA R12, P2, R16, UR14, 0x1 ;  /* 0x0000000e100c7c11 */ /* 0x000fe4000f8408ff */
[----:B------:R-:W-:Y:S02]  /*1ff0*/  PRMT R22, R18, 0x7610, R22 ;  /* 0x0000761012167816 */ /* 0x000fe40000000016 */
[----:B------:R-:W-:Y:S01]  /*2000*/  LEA.HI.X R13, R16, UR15, R19, 0x1, P2 ;  /* 0x0000000f100d7c11 */ /* 0x000fe200090f0c13 */
[----:B------:R-:W-:-:S05]  /*2010*/  @P3 IMAD.MOV.U32 R16, RZ, RZ, R56 ;  /* 0x000000ffff103224 */ /* 0x000fca00078e0038 */
[----:B------:R2:W-:Y:S04]  /*2020*/  @P3 STG.E.U16 desc[UR12][R16.64+0x2], R22 ;  /* 0x0000021610003986 */ /* 0x0005e8000c10150c */
[----:B------:R-:W3:Y:S01]  /*2030*/  @P0 LDG.E.LTC128B.U16 R10, desc[UR12][R12.64] ;  /* 0x0000000c0c0a0981 */ /* 0x000ee2000c1e1520 */
[----:B------:R-:W-:Y:S01]  /*2040*/  IADD3 R18, P2, R20, R64, RZ ;  /* 0x0000004014127210 */ /* 0x000fe20007f5e0ff */
[----:B------:R-:W-:Y:S01]  /*2050*/  BSSY B0, `(.L_x_25) ;  /* 0x0000015000007945 */ /* 0x000fe20003800000 */
[----:B------:R-:W-:Y:S02]  /*2060*/  SHF.L.U64.HI R9, R60, 0x1, R9 ;  /* 0x000000013c097819 */ /* 0x000fe40000010209 */
[----:B------:R-:W-:Y:S01]  /*2070*/  ISETP.GT.AND P1, PT, R8, 0x8, P1 ;  /* 0x000000080800780c */ /* 0x000fe20000f24270 */
[----:B------:R-:W-:-:S02]  /*2080*/  IMAD.X R19, R21, 0x1, R23, P2 ;  /* 0x0000000115137824 */ /* 0x000fc400010e0617 */
[----:B------:R-:W-:-:S04]  /*2090*/  IMAD.WIDE.U32 R18, R3, UR8, R18 ;  /* 0x0000000803127c25 */ /* 0x000fc8000f8e0012 */
[----:B------:R-:W-:Y:S02]  /*20a0*/  IMAD.IADD R19, R61, 0x1, R19 ;  /* 0x000000013d137824 */ /* 0x000fe400078e0213 */
[----:B------:R-:W-:-:S04]  /*20b0*/  IMAD.WIDE.U32 R18, R5, UR6, R18 ;  /* 0x0000000605127c25 */ /* 0x000fc8000f8e0012 */
[----:B------:R-:W-:Y:S01]  /*20c0*/  IMAD.IADD R11, R11, 0x1, R19 ;  /* 0x000000010b0b7824 */ /* 0x000fe200078e0213 */
[----:B------:R-:W-:-:S04]  /*20d0*/  IADD3 R5, P2, P3, R4, R18, R14 ;  /* 0x0000001204057210 */ /* 0x000fc80007b5e00e */
[----:B------:R-:W-:Y:S02]  /*20e0*/  IADD3.X R6, R6, R11, R15, P2, P3 ;  /* 0x0000000b06067210 */ /* 0x000fe400017e640f */
[----:B------:R-:W-:Y:S02]  /*20f0*/  LEA R60, P2, R60, R56, 0x1 ;  /* 0x000000383c3c7211 */ /* 0x000fe400078408ff */
[----:B------:R-:W-:-:S03]  /*2100*/  LEA R4, P3, R5, UR14, 0x1 ;  /* 0x0000000e05047c11 */ /* 0x000fc6000f8608ff */
[----:B------:R-:W-:Y:S01]  /*2110*/  IMAD.X R61, R9, 0x1, R57, P2 ;  /* 0x00000001093d7824 */ /* 0x000fe200010e0639 */
[----:B------:R-:W-:Y:S01]  /*2120*/  LEA.HI.X R5, R5, UR15, R6, 0x1, P3 ;  /* 0x0000000f05057c11 */ /* 0x000fe200098f0c06 */
[----:B---3--:R-:W-:-:S05]  /*2130*/  HADD2.F32 R3, -RZ, R10.H0_H0 ;  /* 0x2000000aff037230 */ /* 0x008fca0000004100 */
[----:B------:R-:W-:-:S04]  /*2140*/  FMUL R3, R3, R2 ;  /* 0x0000000203037220 */ /* 0x000fc80000400000 */
[----:B------:R-:W-:-:S05]  /*2150*/  FFMA R3, R26, R0, R3 ;  /* 0x000000001a037223 */ /* 0x000fca0000000003 */
[----:B------:R-:W-:-:S05]  /*2160*/  F2FP.F16.F32.PACK_AB R3, RZ, R3 ;  /* 0x00000003ff03723e */ /* 0x000fca00000000ff */
[----:B------:R2:W-:Y:S01]  /*2170*/  @P0 STG.E.U16 desc[UR12][R60.64], R3 ;  /* 0x000000033c000986 */ /* 0x0005e2000c10150c */
[----:B------:R-:W-:Y:S05]  /*2180*/  @!P1 BRA `(.L_x_26) ;  /* 0x0000000000049947 */ /* 0x000fea0003800000 */
[----:B------:R3:W5:Y:S02]  /*2190*/  LDG.E.LTC128B.U16 R10, desc[UR12][R4.64+0x2] ;  /* 0x0000020c040a7981 */ /* 0x000764000c1e1520 */
.L_x_26:
[----:B------:R-:W-:Y:S05]  /*21a0*/  BSYNC B0 ;  /* 0x0000000000007941 */ /* 0x000fea0003800000 */
.L_x_25:
[----:B--2--5:R-:W-:Y:S01]  /*21b0*/  HADD2.F32 R3, -RZ, R10.H0_H0 ;  /* 0x2000000aff037230 */ /* 0x024fe20000004100 */
[----:B------:R-:W-:Y:S01]  /*21c0*/  ISETP.GT.AND P0, PT, R7, 0x8, PT ;  /* 0x000000080700780c */ /* 0x000fe20003f04270 */
[----:B------:R-:W-:Y:S01]  /*21d0*/  @P1 IMAD.MOV.U32 R12, RZ, RZ, R60 ;  /* 0x000000ffff0c1224 */ /* 0x000fe200078e003c */
[----:B------:R-:W-:Y:S01]  /*21e0*/  BSSY B0, `(.L_x_27) ;  /* 0x000000a000007945 */ /* 0x000fe20003800000 */
[----:B------:R-:W-:Y:S02]  /*21f0*/  @P1 IMAD.MOV.U32 R13, RZ, RZ, R61 ;  /* 0x000000ffff0d1224 */ /* 0x000fe400078e003d */
[----:B------:R-:W-:Y:S01]  /*2200*/  FMUL R6, R3, R2 ;  /* 0x0000000203067220 */ /* 0x000fe20000400000 */
[----:B------:R-:W-:Y:S02]  /*2210*/  ISETP.GT.AND P2, PT, R8, RZ, P0 ;  /* 0x000000ff0800720c */ /* 0x000fe40000744270 */
[----:B------:R-:W-:Y:S01]  /*2220*/  PRMT R3, R10, 0x7610, R3 ;  /* 0x000076100a037816 */ /* 0x000fe20000000003 */
[----:B------:R-:W-:-:S05]  /*2230*/  FFMA R6, R27, R0, R6 ;  /* 0x000000001b067223 */ /* 0x000fca0000000006 */
[----:B------:R-:W-:-:S05]  /*2240*/  F2FP.F16.F32.PACK_AB R6, RZ, R6 ;  /* 0x00000006ff06723e */ /* 0x000fca00000000ff */
[----:B------:R2:W-:Y:S01]  /*2250*/  @P1 STG.E.U16 desc[UR12][R12.64+0x2], R6 ;  /* 0x000002060c001986 */ /* 0x0005e2000c10150c */
[----:B------:R-:W-:Y:S05]  /*2260*/  @!P2 BRA `(.L_x_28) ;  /* 0x000000000004a947 */ /* 0x000fea0003800000 */
[----:B------:R4:W5:Y:S02]  /*2270*/  LDG.E.LTC128B.U16 R3, desc[UR12][R58.64+0x10] ;  /* 0x0000100c3a037981 */ /* 0x000964000c1e1520 */
.L_x_28:
[----:B------:R-:W-:Y:S05]  /*2280*/  BSYNC B0 ;  /* 0x0000000000007941 */ /* 0x000fea0003800000 */
.L_x_27:
[----:B-----5:R-:W-:Y:S01]  /*2290*/  HADD2.F32 R9, -RZ, R3.H0_H0 ;  /* 0x20000003ff097230 */ /* 0x020fe20000004100 */
[----:B------:R-:W-:Y:S01]  /*22a0*/  ISETP.GT.AND P1, PT, R7, 0x9, PT ;  /* 0x000000090700780c */ /* 0x000fe20003f24270 */
[----:B------:R-:W-:Y:S01]  /*22b0*/  @P2 IMAD.MOV.U32 R10, RZ, RZ, R56 ;  /* 0x000000ffff0a2224 */ /* 0x000fe200078e0038 */
[----:B------:R-:W-:Y:S01]  /*22c0*/  BSSY B0, `(.L_x_29) ;  /* 0x0000009000007945 */ /* 0x000fe20003800000 */
[----:B------:R-:W-:Y:S02]  /*22d0*/  @P2 IMAD.MOV.U32 R11, RZ, RZ, R57 ;  /* 0x000000ffff0b2224 */ /* 0x000fe400078e0039 */
[----:B------:R-:W-:Y:S01]  /*22e0*/  FMUL R9, R9, R2 ;  /* 0x0000000209097220 */ /* 0x000fe20000400000 */
[----:B------:R-:W-:-:S03]  /*22f0*/  ISETP.GT.AND P3, PT, R8, RZ, P1 ;  /* 0x000000ff0800720c */ /* 0x000fc60000f64270 */
[----:B------:R-:W-:-:S05]  /*2300*/  FFMA R9, R28, R0, R9 ;  /* 0x000000001c097223 */ /* 0x000fca0000000009 */
[----:B------:R-:W-:-:S05]  /*2310*/  F2FP.F16.F32.PACK_AB R9, RZ, R9 ;  /* 0x00000009ff09723e */ /* 0x000fca00000000ff */
[----:B------:R0:W-:Y:S01]  /*2320*/  @P2 STG.E.U16 desc[UR12][R10.64+0x10], R9 ;  /* 0x000010090a002986 */ /* 0x0001e2000c10150c */
[----:B------:R-:W-:Y:S05]  /*2330*/  @!P3 BRA `(.L_x_30) ;  /* 0x000000000004b947 */ /* 0x000fea0003800000 */
[----:B------:R0:W5:Y:S02]  /*2340*/  LDG.E.LTC128B.U16 R3, desc[UR12][R58.64+0x12] ;  /* 0x0000120c3a037981 */ /* 0x000164000c1e1520 */
.L_x_30:
[----:B------:R-:W-:Y:S05]  /*2350*/  BSYNC B0 ;  /* 0x0000000000007941 */ /* 0x000fea0003800000 */
.L_x_29:
[----:B0----5:R-:W-:Y:S01]  /*2360*/  HADD2.F32 R9, -RZ, R3.H0_H0 ;  /* 0x20000003ff097230 */ /* 0x021fe20000004100 */
[----:B------:R-:W-:Y:S01]  /*2370*/  ISETP.GT.AND P0, PT, R8, 0x8, P0 ;  /* 0x000000080800780c */ /* 0x000fe20000704270 */
[----:B------:R-:W-:Y:S01]  /*2380*/  @P3 IMAD.MOV.U32 R10, RZ, RZ, R56 ;  /* 0x000000ffff0a3224 */ /* 0x000fe200078e0038 */
[----:B------:R-:W-:Y:S01]  /*2390*/  BSSY B0, `(.L_x_31) ;  /* 0x0000008000007945 */ /* 0x000fe20003800000 */
[----:B------:R-:W-:Y:S02]  /*23a0*/  @P3 IMAD.MOV.U32 R11, RZ, RZ, R57 ;  /* 0x000000ffff0b3224 */ /* 0x000fe400078e0039 */
[----:B--2---:R-:W-:-:S04]  /*23b0*/  FMUL R6, R9, R2 ;  /* 0x0000000209067220 */ /* 0x004fc80000400000 */
[----:B------:R-:W-:-:S05]  /*23c0*/  FFMA R6, R29, R0, R6 ;  /* 0x000000001d067223 */ /* 0x000fca0000000006 */
[----:B------:R-:W-:-:S05]  /*23d0*/  F2FP.F16.F32.PACK_AB R6, RZ, R6 ;  /* 0x00000006ff06723e */ /* 0x000fca00000000ff */
[----:B------:R0:W-:Y:S01]  /*23e0*/  @P3 STG.E.U16 desc[UR12][R10.64+0x12], R6 ;  /* 0x000012060a003986 */ /* 0x0001e2000c10150c */
[----:B------:R-:W-:Y:S05]  /*23f0*/  @!P0 BRA `(.L_x_32) ;  /* 0x0000000000048947 */ /* 0x000fea0003800000 */
[----:B------:R2:W5:Y:S02]  /*2400*/  LDG.E.LTC128B.U16 R3, desc[UR12][R4.64+0x10] ;  /* 0x0000100c04037981 */ /* 0x000564000c1e1520 */
.L_x_32:
[----:B------:R-:W-:Y:S05]  /*2410*/  BSYNC B0 ;  /* 0x0000000000007941 */ /* 0x000fea0003800000 */
.L_x_31:
[----:B-----5:R-:W-:Y:S01]  /*2420*/  HADD2.F32 R9, -RZ, R3.H0_H0 ;  /* 0x20000003ff097230 */ /* 0x020fe20000004100 */
[----:B------:R-:W-:Y:S01]  /*2430*/  ISETP.GT.AND P1, PT, R8, 0x8, P1 ;  /* 0x000000080800780c */ /* 0x000fe20000f24270 */
[----:B0-----:R-:W-:Y:S01]  /*2440*/  @P0 IMAD.MOV.U32 R10, RZ, RZ, R60 ;  /* 0x000000ffff0a0224 */ /* 0x001fe200078e003c */
[----:B------:R-:W-:Y:S01]  /*2450*/  BSSY B0, `(.L_x_33) ;  /* 0x0000008000007945 */ /* 0x000fe20003800000 */
[----:B------:R-:W-:Y:S02]  /*2460*/  @P0 IMAD.MOV.U32 R11, RZ, RZ, R61 ;  /* 0x000000ffff0b0224 */ /* 0x000fe400078e003d */
[----:B------:R-:W-:-:S04]  /*2470*/  FMUL R9, R9, R2 ;  /* 0x0000000209097220 */ /* 0x000fc80000400000 */
[----:B------:R-:W-:-:S05]  /*2480*/  FFMA R9, R30, R0, R9 ;  /* 0x000000001e097223 */ /* 0x000fca0000000009 */
[----:B------:R-:W-:-:S05]  /*2490*/  F2FP.F16.F32.PACK_AB R9, RZ, R9 ;  /* 0x00000009ff09723e */ /* 0x000fca00000000ff */
[----:B------:R0:W-:Y:S01]  /*24a0*/  @P0 STG.E.U16 desc[UR12][R10.64+0x10], R9 ;  /* 0x000010090a000986 */ /* 0x0001e2000c10150c */
[----:B------:R-:W-:Y:S05]  /*24b0*/  @!P1 BRA `(.L_x_34) ;  /* 0x0000000000049947 */ /* 0x000fea0003800000 */
[----:B------:R0:W5:Y:S02]  /*24c0*/  LDG.E.LTC128B.U16 R3, desc[UR12][R4.64+0x12] ;  /* 0x0000120c04037981 */ /* 0x000164000c1e1520 */
.L_x_34:
[----:B------:R-:W-:Y:S05]  /*24d0*/  BSYNC B0 ;  /* 0x0000000000007941 */ /* 0x000fea0003800000 */
.L_x_33:
[----:B0----5:R-:W-:Y:S01]  /*24e0*/  HADD2.F32 R9, -RZ, R3.H0_H0 ;  /* 0x20000003ff097230 */ /* 0x021fe20000004100 */
        /* <DEDUP_REMOVED lines=11> */
.L_x_36:
[----:B------:R-:W-:Y:S05]  /*25a0*/  BSYNC B0 ;  /* 0x0000000000007941 */ /* 0x000fea0003800000 */
.L_x_35:
[----:B-----5:R-:W-:Y:S01]  /*25b0*/  HADD2.F32 R9, -RZ, R3.H0_H0 ;  /* 0x20000003ff097230 */ /* 0x020fe20000004100 */
[----:B------:R-:W-:Y:S01]  /*25c0*/  ISETP.GT.AND P1, PT, R7, 0x11, PT ;  /* 0x000000110700780c */ /* 0x000fe20003f24270 */
[----:B0-----:R-:W-:Y:S01]  /*25d0*/  @P2 IMAD.MOV.U32 R10, RZ, RZ, R56 ;  /* 0x000000ffff0a2224 */ /* 0x001fe200078e0038 */
        /* <DEDUP_REMOVED lines=9> */
.L_x_38:
[----:B------:R-:W-:Y:S05]  /*2670*/  BSYNC B0 ;  /* 0x0000000000007941 */ /* 0x000fea0003800000 */
.L_x_37:
[----:B0----5:R-:W-:Y:S01]  /*2680*/  HADD2.F32 R9, -RZ, R3.H0_H0 ;  /* 0x20000003ff097230 */ /* 0x021fe20000004100 */
[----:B------:R-:W-:Y:S01]  /*2690*/  ISETP.GT.AND P0, PT, R8, 0x8, P0 ;  /* 0x000000080800780c */ /* 0x000fe20000704270 */
[----:B------:R-:W-:Y:S01]  /*26a0*/  @P3 IMAD.MOV.U32 R10, RZ, RZ, R56 ;  /* 0x000000ffff0a3224 */ /* 0x000fe200078e0038 */
        /* <DEDUP_REMOVED lines=8> */
.L_x_40:
[----:B------:R-:W-:Y:S05]  /*2730*/  BSYNC B0 ;  /* 0x0000000000007941 */ /* 0x000fea0003800000 */
.L_x_39:
        /* <DEDUP_REMOVED lines=11> */
.L_x_42:
[----:B------:R-:W-:Y:S05]  /*27f0*/  BSYNC B0 ;  /* 0x0000000000007941 */ /* 0x000fea0003800000 */
.L_x_41:
        /* <DEDUP_REMOVED lines=12> */
.L_x_44:
[----:B------:R-:W-:Y:S05]  /*28c0*/  BSYNC B0 ;  /* 0x0000000000007941 */ /* 0x000fea0003800000 */
.L_x_43:
        /* <DEDUP_REMOVED lines=12> */
.L_x_46:
[----:B------:R-:W-:Y:S05]  /*2990*/  BSYNC B0 ;  /* 0x0000000000007941 */ /* 0x000fea0003800000 */
.L_x_45:
        /* <DEDUP_REMOVED lines=11> */
.L_x_48:
[----:B------:R-:W-:Y:S05]  /*2a50*/  BSYNC B0 ;  /* 0x0000000000007941 */ /* 0x000fea0003800000 */
.L_x_47:
        /* <DEDUP_REMOVED lines=11> */
.L_x_50:
[----:B------:R-:W-:Y:S05]  /*2b10*/  BSYNC B0 ;  /* 0x0000000000007941 */ /* 0x000fea0003800000 */
.L_x_49:
        /* <DEDUP_REMOVED lines=12> */
.L_x_52:
[----:B------:R-:W-:Y:S05]  /*2be0*/  BSYNC B0 ;  /* 0x0000000000007941 */ /* 0x000fea0003800000 */
.L_x_51:
        /* <DEDUP_REMOVED lines=12> */
.L_x_54:
[----:B------:R-:W-:Y:S05]  /*2cb0*/  BSYNC B0 ;  /* 0x0000000000007941 */ /* 0x000fea0003800000 */
.L_x_53:
        /* <DEDUP_REMOVED lines=11> */
.L_x_56:
[----:B------:R-:W-:Y:S05]  /*2d70*/  BSYNC B0 ;  /* 0x0000000000007941 */ /* 0x000fea0003800000 */
.L_x_55:
        /* <DEDUP_REMOVED lines=11> */
.L_x_58:
[----:B------:R-:W-:Y:S05]  /*2e30*/  BSYNC B0 ;  /* 0x0000000000007941 */ /* 0x000fea0003800000 */
.L_x_57:
        /* <DEDUP_REMOVED lines=12> */
.L_x_60:
[----:B------:R-:W-:Y:S05]  /*2f00*/  BSYNC B0 ;  /* 0x0000000000007941 */ /* 0x000fea0003800000 */
.L_x_59:
        /* <DEDUP_REMOVED lines=12> */
.L_x_62:
[----:B------:R-:W-:Y:S05]  /*2fd0*/  BSYNC B0 ;  /* 0x0000000000007941 */ /* 0x000fea0003800000 */
.L_x_61:
        /* <DEDUP_REMOVED lines=11> */
.L_x_64:
[----:B------:R-:W-:Y:S05]  /*3090*/  BSYNC B0 ;  /* 0x0000000000007941 */ /* 0x000fea0003800000 */
.L_x_63:
        /* <DEDUP_REMOVED lines=11> */
.L_x_66:
[----:B------:R-:W-:Y:S05]  /*3150*/  BSYNC B0 ;  /* 0x0000000000007941 */ /* 0x000fea0003800000 */
.L_x_65:
        /* <DEDUP_REMOVED lines=12> */
.L_x_68:
[----:B------:R-:W-:Y:S05]  /*3220*/  BSYNC B0 ;  /* 0x0000000000007941 */ /* 0x000fea0003800000 */
.L_x_67:
        /* <DEDUP_REMOVED lines=12> */
.L_x_70:
[----:B------:R-:W-:Y:S05]  /*32f0*/  BSYNC B0 ;  /* 0x0000000000007941 */ /* 0x000fea0003800000 */
.L_x_69:
        /* <DEDUP_REMOVED lines=11> */
.L_x_72:
[----:B------:R-:W-:Y:S05]  /*33b0*/  BSYNC B0 ;  /* 0x0000000000007941 */ /* 0x000fea0003800000 */
.L_x_71:
        /* <DEDUP_REMOVED lines=11> */
.L_x_74:
[----:B------:R-:W-:Y:S05]  /*3470*/  BSYNC B0 ;  /* 0x0000000000007941 */ /* 0x000fea0003800000 */
.L_x_73:
        /* <DEDUP_REMOVED lines=12> */
.L_x_76:
[----:B------:R-:W-:Y:S05]  /*3540*/  BSYNC B0 ;  /* 0x0000000000007941 */ /* 0x000fea0003800000 */
.L_x_75:
        /* <DEDUP_REMOVED lines=12> */
.L_x_78:
[----:B------:R-:W-:Y:S05]  /*3610*/  BSYNC B0 ;  /* 0x0000000000007941 */ /* 0x000fea0003800000 */
.L_x_77:
[----:B0----5:R-:W-:Y:S01]  /*3620*/  HADD2.F32 R7, -RZ, R3.H0_H0 ;  /* 0x20000003ff077230 */ /* 0x021fe20000004100 */
[----:B------:R-:W-:Y:S01]  /*3630*/  ISETP.GT.AND P0, PT, R8, 0x8, P0 ;  /* 0x000000080800780c */ /* 0x000fe20000704270 */
[----:B------:R-:W-:Y:S03]  /*3640*/  BSSY B0, `(.L_x_79) ;  /* 0x0000007000007945 */ /* 0x000fe60003800000 */
[----:B------:R-:W-:-:S04]  /*3650*/  FMUL R6, R7, R2 ;  /* 0x0000000207067220 */ /* 0x000fc80000400000 */
[----:B------:R-:W-:-:S05]  /*3660*/  FFMA R6, R53, R0, R6 ;  /* 0x0000000035067223 */ /* 0x000fca0000000006 */
[----:B------:R-:W-:-:S05]  /*3670*/  F2FP.F16.F32.PACK_AB R6, RZ, R6 ;  /* 0x00000006ff06723e */ /* 0x000fca00000000ff */
[----:B------:R0:W-:Y:S01]  /*3680*/  @P3 STG.E.U16 desc[UR12][R56.64+0x72], R6 ;  /* 0x0000720638003986 */ /* 0x0001e2000c10150c */
[----:B------:R-:W-:Y:S05]  /*3690*/  @!P0 BRA `(.L_x_80) ;  /* 0x0000000000048947 */ /* 0x000fea0003800000 */
[----:B------:R0:W5:Y:S02]  /*36a0*/  LDG.E.LTC128B.U16 R3, desc[UR12][R4.64+0x70] ;  /* 0x0000700c04037981 */ /* 0x000164000c1e1520 */
.L_x_80:
[----:B------:R-:W-:Y:S05]  /*36b0*/  BSYNC B0 ;  /* 0x0000000000007941 */ /* 0x000fea0003800000 */
.L_x_79:
[----:B-----5:R-:W-:Y:S01]  /*36c0*/  HADD2.F32 R7, -RZ, R3.H0_H0 ;  /* 0x20000003ff077230 */ /* 0x020fe20000004100 */
[----:B------:R-:W-:Y:S01]  /*36d0*/  ISETP.GT.AND P1, PT, R8, 0x8, P1 ;  /* 0x000000080800780c */ /* 0x000fe20000f24270 */
[----:B0-----:R-:W-:Y:S01]  /*36e0*/  @P0 IMAD.MOV.U32 R6, RZ, RZ, R60 ;  /* 0x000000ffff060224 */ /* 0x001fe200078e003c */
[----:B------:R-:W-:Y:S02]  /*36f0*/  BSSY B0, `(.L_x_81) ;  /* 0x0000009000007945 */ /* 0x000fe40003800000 */
[----:B------:R-:W-:-:S04]  /*3700*/  FMUL R7, R7, R2 ;  /* 0x0000000207077220 */ /* 0x000fc80000400000 */
[----:B------:R-:W-:-:S05]  /*3710*/  FFMA R7, R54, R0, R7 ;  /* 0x0000000036077223 */ /* 0x000fca0000000007 */
[----:B------:R-:W-:-:S04]  /*3720*/  F2FP.F16.F32.PACK_AB R7, RZ, R7 ;  /* 0x00000007ff07723e */ /* 0x000fc800000000ff */
[----:B------:R-:W-:Y:S01]  /*3730*/  PRMT R8, R7, 0x7610, R8 ;  /* 0x0000761007087816 */ /* 0x000fe20000000008 */
[----:B------:R-:W-:-:S05]  /*3740*/  @P0 IMAD.MOV.U32 R7, RZ, RZ, R61 ;  /* 0x000000ffff070224 */ /* 0x000fca00078e003d */
[----:B------:R0:W-:Y:S01]  /*3750*/  @P0 STG.E.U16 desc[UR12][R6.64+0x70], R8 ;  /* 0x0000700806000986 */ /* 0x0001e2000c10150c */
[----:B------:R-:W-:Y:S05]  /*3760*/  @!P1 BRA `(.L_x_82) ;  /* 0x0000000000049947 */ /* 0x000fea0003800000 */
[----:B------:R0:W5:Y:S02]  /*3770*/  LDG.E.LTC128B.U16 R3, desc[UR12][R4.64+0x72] ;  /* 0x0000720c04037981 */ /* 0x000164000c1e1520 */
.L_x_82:
[----:B------:R-:W-:Y:S05]  /*3780*/  BSYNC B0 ;  /* 0x0000000000007941 */ /* 0x000fea0003800000 */
.L_x_81:
[----:B-----5:R-:W-:-:S05]  /*3790*/  HADD2.F32 R3, -RZ, R3.H0_H0 ;  /* 0x20000003ff037230 */ /* 0x020fca0000004100 */
[----:B------:R-:W-:-:S04]  /*37a0*/  FMUL R2, R3, R2 ;  /* 0x0000000203027220 */ /* 0x000fc80000400000 */
[----:B------:R-:W-:Y:S01]  /*37b0*/  FFMA R2, R55, R0, R2 ;  /* 0x0000000037027223 */ /* 0x000fe20000000002 */
[----:B------:R-:W-:Y:S06]  /*37c0*/  @!P1 EXIT ;  /* 0x000000000000994d */ /* 0x000fec0003800000 */
[----:B------:R-:W-:-:S05]  /*37d0*/  F2FP.F16.F32.PACK_AB R2, RZ, R2 ;  /* 0x00000002ff02723e */ /* 0x000fca00000000ff */
[----:B------:R-:W-:Y:S01]  /*37e0*/  STG.E.U16 desc[UR12][R60.64+0x72], R2 ;  /* 0x000072023c007986 */ /* 0x000fe2000c10150c */
[----:B------:R-:W-:Y:S05]  /*37f0*/  EXIT ;  /* 0x000000000000794d */ /* 0x000fea0003800000 */
.L_x_22:
[----:B------:R-:W-:Y:S01]  /*3800*/  ISETP.GT.AND P3, PT, R7, 0x1, PT ;  /* 0x000000010700780c */ /* 0x000fe20003f64270 */
[----:B------:R-:W-:Y:S01]  /*3810*/  ULDC.64 UR4, c[0x0][0x650] ;  /* 0x0001940000047ab9 */ /* 0x000fe20000000a00 */
[-C--:B------:R-:W-:Y:S01]  /*3820*/  FMUL R24, R24, R0.reuse ;  /* 0x0000000018187220 */ /* 0x080fe20000400000 */
[-C--:B------:R-:W-:Y:S01]  /*3830*/  FMUL R25, R25, R0.reuse ;  /* 0x0000000019197220 */ /* 0x080fe20000400000 */
[----:B------:R-:W-:Y:S01]  /*3840*/  ISETP.GT.AND P1, PT, R8, RZ, P3 ;  /* 0x000000ff0800720c */ /* 0x000fe20001f24270 */
[-C--:B------:R-:W-:Y:S01]  /*3850*/  FMUL R26, R26, R0.reuse ;  /* 0x000000001a1a7220 */ /* 0x080fe20000400000 */
[----:B------:R-:W-:Y:S01]  /*3860*/  LEA R2, P4, R10, UR4, 0x1 ;  /* 0x000000040a027c11 */ /* 0x000fe2000f8808ff */
[----:B------:R-:W-:Y:S01]  /*3870*/  FMUL R27, R27, R0 ;  /* 0x000000001b1b7220 */ /* 0x000fe20000400000 */
[----:B------:R-:W-:Y:S01]  /*3880*/  F2FP.F16.F32.PACK_AB R24, RZ, R24 ;  /* 0x00000018ff18723e */ /* 0x000fe200000000ff */
[-C--:B------:R-:W-:Y:S01]  /*3890*/  FMUL R28, R28, R0.reuse ;  /* 0x000000001c1c7220 */ /* 0x080fe20000400000 */
[----:B------:R-:W-:Y:S01]  /*38a0*/  LEA.HI.X R3, R10, UR5, R59, 0x1, P4 ;  /* 0x000000050a037c11 */ /* 0x000fe2000a0f0c3b */
[-C--:B------:R-:W-:Y:S01]  /*38b0*/  FMUL R29, R29, R0.reuse ;  /* 0x000000001d1d7220 */ /* 0x080fe20000400000 */
[----:B------:R-:W-:Y:S01]  /*38c0*/  F2FP.F16.F32.PACK_AB R25, RZ, R25 ;  /* 0x00000019ff19723e */ /* 0x000fe200000000ff */
[-C--:B------:R-:W-:Y:S01]  /*38d0*/  FMUL R30, R30, R0.reuse ;  /* 0x000000001e1e7220 */ /* 0x080fe20000400000 */
[----:B------:R-:W-:Y:S01]  /*38e0*/  ISETP.GT.AND P3, PT, R8, 0x8, P3 ;  /* 0x000000080800780c */ /* 0x000fe20001f64270 */
[----:B------:R-:W-:Y:S01]  /*38f0*/  @P2 STG.E.U16 desc[UR12][R2.64], R24 ;  /* 0x0000001802002986 */ /* 0x000fe2000c10150c */
[----:B------:R-:W-:Y:S01]  /*3900*/  SHF.L.U64.HI R9, R60, 0x1, R9 ;  /* 0x000000013c097819 */ /* 0x000fe20000010209 */
[-C--:B------:R-:W-:Y:S01]  /*3910*/  FMUL R31, R31, R0.reuse ;  /* 0x000000001f1f7220 */ /* 0x080fe20000400000 */
[----:B------:R-:W-:Y:S01]  /*3920*/  ISETP.GT.AND P2, PT, R8, 0x8, P0 ;  /* 0x000000080800780c */ /* 0x000fe20000744270 */
[----:B------:R-:W-:Y:S01]  /*3930*/  @P1 STG.E.U16 desc[UR12][R2.64+0x2], R25 ;  /* 0x0000021902001986 */ /* 0x000fe2000c10150c */
[----:B------:R-:W-:Y:S01]  /*3940*/  ISETP.GT.AND P1, PT, R7, 0x8, PT ;  /* 0x000000080700780c */ /* 0x000fe20003f24270 */
[----:B------:R-:W-:Y:S01]  /*3950*/  FMUL R32, R32, R0 ;  /* 0x0000000020207220 */ /* 0x000fe20000400000 */
[----:B------:R-:W-:Y:S01]  /*3960*/  LEA R60, P5, R60, R2, 0x1 ;  /* 0x000000023c3c7211 */ /* 0x000fe200078a08ff */
[-C--:B------:R-:W-:Y:S01]  /*3970*/  FMUL R33, R33, R0.reuse ;  /* 0x0000000021217220 */ /* 0x080fe20000400000 */
[----:B------:R-:W-:Y:S01]  /*3980*/  ISETP.GT.AND P4, PT, R8, RZ, P1 ;  /* 0x000000ff0800720c */ /* 0x000fe20000f84270 */
[----:B------:R-:W-:Y:S01]  /*3990*/  FMUL R34, R34, R0 ;  /* 0x0000000022227220 */ /* 0x000fe20000400000 */
[----:B------:R-:W-:Y:S01]  /*39a0*/  ISETP.GT.AND P0, PT, R7, 0x9, PT ;  /* 0x000000090700780c */ /* 0x000fe20003f04270 */
[----:B------:R-:W-:Y:S01]  /*39b0*/  IMAD.X R61, R9, 0x1, R3, P5 ;  /* 0x00000001093d7824 */ /* 0x000fe200028e0603 */
[C---:B------:R-:W-:Y:S01]  /*39c0*/  ISETP.GT.AND P1, PT, R8.reuse, 0x8, P1 ;  /* 0x000000080800780c */ /* 0x040fe20000f24270 */
[--C-:B------:R-:W-:Y:S01]  /*39d0*/  @P3 IMAD.MOV.U32 R4, RZ, RZ, R60.reuse ;  /* 0x000000ffff043224 */ /* 0x100fe200078e003c */
[----:B------:R-:W-:Y:S01]  /*39e0*/  ISETP.GT.AND P5, PT, R8, RZ, P0 ;  /* 0x000000ff0800720c */ /* 0x000fe200007a4270 */
[--C-:B------:R-:W-:Y:S01]  /*39f0*/  @P3 IMAD.MOV.U32 R5, RZ, RZ, R61.reuse ;  /* 0x000000ffff053224 */ /* 0x100fe200078e003d */
[----:B------:R-:W-:Y:S01]  /*3a00*/  F2FP.F16.F32.PACK_AB R26, RZ, R26 ;  /* 0x0000001aff1a723e */ /* 0x000fe200000000ff */
[-C--:B------:R-:W-:Y:S01]  /*3a10*/  FMUL R35, R35, R0.reuse ;  /* 0x0000000023237220 */ /* 0x080fe20000400000 */
[----:B------:R-:W-:Y:S01]  /*3a20*/  F2FP.F16.F32.PACK_AB R27, RZ, R27 ;  /* 0x0000001bff1b723e */ /* 0x000fe200000000ff */
[----:B------:R-:W-:Y:S01]  /*3a30*/  FMUL R36, R36, R0 ;  /* 0x0000000024247220 */ /* 0x000fe20000400000 */
[----:B------:R-:W-:Y:S01]  /*3a40*/  F2FP.F16.F32.PACK_AB R28, RZ, R28 ;  /* 0x0000001cff1c723e */ /* 0x000fe200000000ff */
[----:B------:R-:W-:Y:S01]  /*3a50*/  @P2 STG.E.U16 desc[UR12][R60.64], R26 ;  /* 0x0000001a3c002986 */ /* 0x000fe2000c10150c */
[----:B------:R-:W-:Y:S01]  /*3a60*/  F2FP.F16.F32.PACK_AB R29, RZ, R29 ;  /* 0x0000001dff1d723e */ /* 0x000fe200000000ff */
[----:B------:R-:W-:Y:S01]  /*3a70*/  FMUL R37, R37, R0 ;  /* 0x0000000025257220 */ /* 0x000fe20000400000 */
[----:B------:R-:W-:Y:S01]  /*3a80*/  F2FP.F16.F32.PACK_AB R30, RZ, R30 ;  /* 0x0000001eff1e723e */ /* 0x000fe200000000ff */
[----:B------:R0:W-:Y:S01]  /*3a90*/  @P3 STG.E.U16 desc[UR12][R4.64+0x2], R27 ;  /* 0x0000021b04003986 */ /* 0x0001e2000c10150c */
[----:B------:R-:W-:Y:S01]  /*3aa0*/  ISETP.GT.AND P2, PT, R8, 0x8, P0 ;  /* 0x000000080800780c */ /* 0x000fe20000744270 */
[-C--:B------:R-:W-:Y:S01]  /*3ab0*/  FMUL R38, R38, R0.reuse ;  /* 0x0000000026267220 */ /* 0x080fe20000400000 */
[C---:B------:R-:W-:Y:S01]  /*3ac0*/  ISETP.GT.AND P3, PT, R7.reuse, 0x10, PT ;  /* 0x000000100700780c */ /* 0x040fe20003f64270 */
[----:B------:R-:W-:Y:S01]  /*3ad0*/  @P4 STG.E.U16 desc[UR12][R2.64+0x10], R28 ;  /* 0x0000101c02004986 */ /* 0x000fe2000c10150c */
[----:B------:R-:W-:Y:S01]  /*3ae0*/  ISETP.GT.AND P0, PT, R7, 0x11, PT ;  /* 0x000000110700780c */ /* 0x000fe20003f04270 */
[-C--:B------:R-:W-:Y:S01]  /*3af0*/  FMUL R39, R39, R0.reuse ;  /* 0x0000000027277220 */ /* 0x080fe20000400000 */
[C---:B------:R-:W-:Y:S01]  /*3b00*/  ISETP.GT.AND P4, PT, R8.reuse, RZ, P3 ;  /* 0x000000ff0800720c */ /* 0x040fe20001f84270 */
[----:B------:R-:W-:Y:S01]  /*3b10*/  @P5 STG.E.U16 desc[UR12][R2.64+0x12], R29 ;  /* 0x0000121d02005986 */ /* 0x000fe2000c10150c */
[----:B------:R-:W-:Y:S01]  /*3b20*/  ISETP.GT.AND P5, PT, R8, RZ, P0 ;  /* 0x000000ff0800720c */ /* 0x000fe200007a4270 */
[----:B------:R-:W-:Y:S01]  /*3b30*/  FMUL R40, R40, R0 ;  /* 0x0000000028287220 */ /* 0x000fe20000400000 */
[----:B------:R-:W-:Y:S01]  /*3b40*/  F2FP.F16.F32.PACK_AB R31, RZ, R31 ;  /* 0x0000001fff1f723e */ /* 0x000fe200000000ff */
[--C-:B0-----:R-:W-:Y:S01]  /*3b50*/  @P1 IMAD.MOV.U32 R4, RZ, RZ, R60.reuse ;  /* 0x000000ffff041224 */ /* 0x101fe200078e003c */
[----:B------:R-:W-:Y:S01]  /*3b60*/  ISETP.GT.AND P0, PT, R8, 0x8, P0 ;  /* 0x000000080800780c */ /* 0x000fe20000704270 */
[--C-:B------:R-:W-:Y:S01]  /*3b70*/  @P1 IMAD.MOV.U32 R5, RZ, RZ, R61.reuse ;  /* 0x000000ffff051224 */ /* 0x100fe200078e003d */
[----:B------:R-:W-:Y:S01]  /*3b80*/  F2FP.F16.F32.PACK_AB R32, RZ, R32 ;  /* 0x00000020ff20723e */ /* 0x000fe200000000ff */
[-C--:B------:R-:W-:Y:S01]  /*3b90*/  FMUL R41, R41, R0.reuse ;  /* 0x0000000029297220 */ /* 0x080fe20000400000 */
[----:B------:R-:W-:Y:S01]  /*3ba0*/  F2FP.F16.F32.PACK_AB R33, RZ, R33 ;  /* 0x00000021ff21723e */ /* 0x000fe200000000ff */
[-C--:B------:R-:W-:Y:S01]  /*3bb0*/  FMUL R42, R42, R0.reuse ;  /* 0x000000002a2a7220 */ /* 0x080fe20000400000 */
[----:B------:R0:W-:Y:S01]  /*3bc0*/  @P1 STG.E.U16 desc[UR12][R4.64+0x10], R30 ;  /* 0x0000101e04001986 */ /* 0x0001e2000c10150c */
[----:B------:R-:W-:Y:S01]  /*3bd0*/  ISETP.GT.AND P1, PT, R8, 0x8, P3 ;  /* 0x000000080800780c */ /* 0x000fe20001f24270 */
[----:B------:R-:W-:Y:S01]  /*3be0*/  FMUL R43, R43, R0 ;  /* 0x000000002b2b7220 */ /* 0x000fe20000400000 */
[----:B------:R-:W-:Y:S01]  /*3bf0*/  F2FP.F16.F32.PACK_AB R34, RZ, R34 ;  /* 0x00000022ff22723e */ /* 0x000fe200000000ff */
[-C--:B------:R-:W-:Y:S01]  /*3c00*/  FMUL R44, R44, R0.reuse ;  /* 0x000000002c2c7220 */ /* 0x080fe20000400000 */
[----:B------:R-:W-:Y:S01]  /*3c10*/  ISETP.GT.AND P3, PT, R7, 0x19, PT ;  /* 0x000000190700780c */ /* 0x000fe20003f64270 */
[-C--:B------:R-:W-:Y:S01]  /*3c20*/  FMUL R45, R45, R0.reuse ;  /* 0x000000002d2d7220 */ /* 0x080fe20000400000 */
[----:B------:R-:W-:Y:S01]  /*3c30*/  F2FP.F16.F32.PACK_AB R35, RZ, R35 ;  /* 0x00000023ff23723e */ /* 0x000fe200000000ff */
[----:B------:R-:W-:Y:S01]  /*3c40*/  FMUL R46, R46, R0 ;  /* 0x000000002e2e7220 */ /* 0x000fe20000400000 */
[----:B------:R-:W-:Y:S01]  /*3c50*/  F2FP.F16.F32.PACK_AB R36, RZ, R36 ;  /* 0x00000024ff24723e */ /* 0x000fe200000000ff */
[----:B------:R-:W-:Y:S01]  /*3c60*/  FMUL R47, R47, R0 ;  /* 0x000000002f2f7220 */ /* 0x000fe20000400000 */
[----:B------:R-:W-:Y:S01]  /*3c70*/  F2FP.F16.F32.PACK_AB R37, RZ, R37 ;  /* 0x00000025ff25723e */ /* 0x000fe200000000ff */
[--C-:B0-----:R-:W-:Y:S01]  /*3c80*/  @P2 IMAD.MOV.U32 R4, RZ, RZ, R60.reuse ;  /* 0x000000ffff042224 */ /* 0x101fe200078e003c */
[----:B------:R-:W-:Y:S01]  /*3c90*/  F2FP.F16.F32.PACK_AB R38, RZ, R38 ;  /* 0x00000026ff26723e */ /* 0x000fe200000000ff */
[--C-:B------:R-:W-:Y:S01]  /*3ca0*/  @P2 IMAD.MOV.U32 R5, RZ, RZ, R61.reuse ;  /* 0x000000ffff052224 */ /* 0x100fe200078e003d */
[----:B------:R-:W-:Y:S01]  /*3cb0*/  F2FP.F16.F32.PACK_AB R39, RZ, R39 ;  /* 0x00000027ff27723e */ /* 0x000fe200000000ff */
[----:B------:R-:W-:Y:S01]  /*3cc0*/  FMUL R48, R48, R0 ;  /* 0x0000000030307220 */ /* 0x000fe20000400000 */
[----:B------:R-:W-:Y:S01]  /*3cd0*/  F2FP.F16.F32.PACK_AB R40, RZ, R40 ;  /* 0x00000028ff28723e */ /* 0x000fe200000000ff */
[-C--:B------:R-:W-:Y:S01]  /*3ce0*/  FMUL R49, R49, R0.reuse ;  /* 0x0000000031317220 */ /* 0x080fe20000400000 */
[----:B------:R0:W-:Y:S01]  /*3cf0*/  @P2 STG.E.U16 desc[UR12][R4.64+0x12], R31 ;  /* 0x0000121f04002986 */ /* 0x0001e2000c10150c */
[----:B------:R-:W-:Y:S01]  /*3d00*/  ISETP.GT.AND P2, PT, R7, 0x18, PT ;  /* 0x000000180700780c */ /* 0x000fe20003f44270 */
[-C--:B------:R-:W-:Y:S01]  /*3d10*/  FMUL R50, R50, R0.reuse ;  /* 0x0000000032327220 */ /* 0x080fe20000400000 */
[----:B------:R-:W-:Y:S01]  /*3d20*/  F2FP.F16.F32.PACK_AB R41, RZ, R41 ;  /* 0x00000029ff29723e */ /* 0x000fe200000000ff */
[----:B------:R-:W-:Y:S01]  /*3d30*/  @P4 STG.E.U16 desc[UR12][R2.64+0x20], R32 ;  /* 0x0000202002004986 */ /* 0x000fe2000c10150c */
[C---:B------:R-:W-:Y:S01]  /*3d40*/  ISETP.GT.AND P4, PT, R8.reuse, RZ, P2 ;  /* 0x000000ff0800720c */ /* 0x040fe20001784270 */
[----:B------:R-:W-:Y:S01]  /*3d50*/  FMUL R51, R51, R0 ;  /* 0x0000000033337220 */ /* 0x000fe20000400000 */
[----:B------:R-:W-:Y:S01]  /*3d60*/  F2FP.F16.F32.PACK_AB R42, RZ, R42 ;  /* 0x0000002aff2a723e */ /* 0x000fe200000000ff */
[----:B------:R-:W-:Y:S01]  /*3d70*/  @P5 STG.E.U16 desc[UR12][R2.64+0x22], R33 ;  /* 0x0000222102005986 */ /* 0x000fe2000c10150c */
[----:B------:R-:W-:Y:S01]  /*3d80*/  ISETP.GT.AND P5, PT, R8, RZ, P3 ;  /* 0x000000ff0800720c */ /* 0x000fe20001fa4270 */
[----:B------:R-:W-:Y:S01]  /*3d90*/  FMUL R52, R52, R0 ;  /* 0x0000000034347220 */ /* 0x000fe20000400000 */
[----:B------:R-:W-:Y:S01]  /*3da0*/  F2FP.F16.F32.PACK_AB R43, RZ, R43 ;  /* 0x0000002bff2b723e */ /* 0x000fe200000000ff */
[----:B0-----:R-:W-:Y:S01]  /*3db0*/  @P1 IMAD.MOV.U32 R4, RZ, RZ, R60 ;  /* 0x000000ffff041224 */ /* 0x001fe200078e003c */
[----:B------:R-:W-:Y:S01]  /*3dc0*/  F2FP.F16.F32.PACK_AB R44, RZ, R44 ;  /* 0x0000002cff2c723e */ /* 0x000fe200000000ff */
[----:B------:R-:W-:Y:S01]  /*3dd0*/  @P1 IMAD.MOV.U32 R5, RZ, RZ, R61 ;  /* 0x000000ffff051224 */ /* 0x000fe200078e003d */
[----:B------:R-:W-:Y:S01]  /*3de0*/  F2FP.F16.F32.PACK_AB R45, RZ, R45 ;  /* 0x0000002dff2d723e */ /* 0x000fe200000000ff */
[----:B------:R-:W-:Y:S01]  /*3df0*/  FMUL R53, R53, R0 ;  /* 0x0000000035357220 */ /* 0x000fe20000400000 */
[----:B------:R-:W-:Y:S01]  /*3e00*/  F2FP.F16.F32.PACK_AB R46, RZ, R46 ;  /* 0x0000002eff2e723e */ /* 0x000fe200000000ff */
[-C--:B------:R-:W-:Y:S01]  /*3e10*/  FMUL R54, R54, R0.reuse ;  /* 0x0000000036367220 */ /* 0x080fe20000400000 */
[----:B------:R0:W-:Y:S01]  /*3e20*/  @P1 STG.E.U16 desc[UR12][R4.64+0x20], R34 ;  /* 0x0000202204001986 */ /* 0x0001e2000c10150c */
[C---:B------:R-:W-:Y:S01]  /*3e30*/  ISETP.GT.AND P1, PT, R8.reuse, 0x8, P2 ;  /* 0x000000080800780c */ /* 0x040fe20001724270 */
[----:B------:R-:W-:Y:S01]  /*3e40*/  FMUL R0, R55, R0 ;  /* 0x0000000037007220 */ /* 0x000fe20000400000 */
[----:B------:R-:W-:-:S02]  /*3e50*/  ISETP.GT.AND P2, PT, R8, 0x8, P3 ;  /* 0x000000080800780c */ /* 0x000fc40001f44270 */
[----:B------:R-:W-:Y:S02]  /*3e60*/  ISETP.GT.AND P3, PT, R7, 0x20, PT ;  /* 0x000000200700780c */ /* 0x000fe40003f64270 */
[----:B------:R-:W-:Y:S02]  /*3e70*/  F2FP.F16.F32.PACK_AB R47, RZ, R47 ;  /* 0x0000002fff2f723e */ /* 0x000fe400000000ff */
[----:B------:R-:W-:Y:S02]  /*3e80*/  F2FP.F16.F32.PACK_AB R48, RZ, R48 ;  /* 0x00000030ff30723e */ /* 0x000fe400000000ff */
[----:B------:R-:W-:Y:S01]  /*3e90*/  F2FP.F16.F32.PACK_AB R49, RZ, R49 ;  /* 0x00000031ff31723e */ /* 0x000fe200000000ff */
[----:B0-----:R-:W-:Y:S01]  /*3ea0*/  @P0 IMAD.MOV.U32 R4, RZ, RZ, R60 ;  /* 0x000000ffff040224 */ /* 0x001fe200078e003c */
[----:B------:R-:W-:Y:S01]  /*3eb0*/  F2FP.F16.F32.PACK_AB R50, RZ, R50 ;  /* 0x00000032ff32723e */ /* 0x000fe200000000ff */
[----:B------:R-:W-:Y:S01]  /*3ec0*/  @P0 IMAD.MOV.U32 R5, RZ, RZ, R61 ;  /* 0x000000ffff050224 */ /* 0x000fe200078e003d */
[----:B------:R-:W-:-:S02]  /*3ed0*/  F2FP.F16.F32.PACK_AB R51, RZ, R51 ;  /* 0x00000033ff33723e */ /* 0x000fc400000000ff */
[----:B------:R-:W-:Y:S02]  /*3ee0*/  F2FP.F16.F32.PACK_AB R52, RZ, R52 ;  /* 0x00000034ff34723e */ /* 0x000fe400000000ff */
[----:B------:R0:W-:Y:S01]  /*3ef0*/  @P0 STG.E.U16 desc[UR12][R4.64+0x22], R35 ;  /* 0x0000222304000986 */ /* 0x0001e2000c10150c */
[----:B------:R-:W-:Y:S02]  /*3f00*/  ISETP.GT.AND P0, PT, R7, 0x21, PT ;  /* 0x000000210700780c */ /* 0x000fe40003f04270 */
[----:B------:R-:W-:Y:S01]  /*3f10*/  F2FP.F16.F32.PACK_AB R53, RZ, R53 ;  /* 0x00000035ff35723e */ /* 0x000fe200000000ff */
[----:B------:R-:W-:Y:S01]  /*3f20*/  @P4 STG.E.U16 desc[UR12][R2.64+0x30], R36 ;  /* 0x0000302402004986 */ /* 0x000fe2000c10150c */
[C---:B------:R-:W-:Y:S02]  /*3f30*/  ISETP.GT.AND P4, PT, R8.reuse, RZ, P3 ;  /* 0x000000ff0800720c */ /* 0x040fe40001f84270 */
[----:B------:R-:W-:Y:S01]  /*3f40*/  F2FP.F16.F32.PACK_AB R54, RZ, R54 ;  /* 0x00000036ff36723e */ /* 0x000fe200000000ff */
[----:B------:R-:W-:Y:S01]  /*3f50*/  @P5 STG.E.U16 desc[UR12][R2.64+0x32], R37 ;  /* 0x0000322502005986 */ /* 0x000fe2000c10150c */
[----:B------:R-:W-:-:S02]  /*3f60*/  ISETP.GT.AND P5, PT, R8, RZ, P0 ;  /* 0x000000ff0800720c */ /* 0x000fc400007a4270 */
[----:B------:R-:W-:Y:S01]  /*3f70*/  ISETP.GT.AND P0, PT, R8, 0x8, P0 ;  /* 0x000000080800780c */ /* 0x000fe20000704270 */
[----:B0-----:R-:W-:Y:S02]  /*3f80*/  @P1 IMAD.MOV.U32 R4, RZ, RZ, R60 ;  /* 0x000000ffff041224 */ /* 0x001fe400078e003c */
[----:B------:R-:W-:-:S05]  /*3f90*/  @P1 IMAD.MOV.U32 R5, RZ, RZ, R61 ;  /* 0x000000ffff051224 */ /* 0x000fca00078e003d */
[----:B------:R0:W-:Y:S01]  /*3fa0*/  @P1 STG.E.U16 desc[UR12][R4.64+0x30], R38 ;  /* 0x0000302604001986 */ /* 0x0001e2000c10150c */
[----:B------:R-:W-:Y:S02]  /*3fb0*/  ISETP.GT.AND P1, PT, R8, 0x8, P3 ;  /* 0x000000080800780c */ /* 0x000fe40001f24270 */
[----:B------:R-:W-:Y:S01]  /*3fc0*/  ISETP.GT.AND P3, PT, R7, 0x30, PT ;  /* 0x000000300700780c */ /* 0x000fe20003f64270 */
[----:B0-----:R-:W-:Y:S02]  /*3fd0*/  @P2 IMAD.MOV.U32 R4, RZ, RZ, R60 ;  /* 0x000000ffff042224 */ /* 0x001fe400078e003c */
[----:B------:R-:W-:-:S05]  /*3fe0*/  @P2 IMAD.MOV.U32 R5, RZ, RZ, R61 ;  /* 0x000000ffff052224 */ /* 0x000fca00078e003d */
[----:B------:R0:W-:Y:S04]  /*3ff0*/  @P2 STG.E.U16 desc[UR12][R4.64+0x32], R39 ;  /* 0x0000322704002986 */ /* 0x0001e8000c10150c */
[----:B------:R-:W-:Y:S01]  /*4000*/  @P4 STG.E.U16 desc[UR12][R2.64+0x40], R40 ;  /* 0x0000402802004986 */ /* 0x000fe2000c10150c */
[----:B------:R-:W-:-:S03]  /*4010*/  ISETP.GT.AND P4, PT, R7, 0x28, PT ;  /* 0x000000280700780c */ /* 0x000fc60003f84270 */
[----:B------:R-:W-:Y:S01]  /*4020*/  @P5 STG.E.U16 desc[UR12][R2.64+0x42], R41 ;  /* 0x0000422902005986 */ /* 0x000fe2000c10150c */
[----:B------:R-:W-:Y:S02]  /*4030*/  ISETP.GT.AND P5, PT, R7, 0x29, PT ;  /* 0x000000290700780c */ /* 0x000fe40003fa4270 */
[C---:B------:R-:W-:Y:S01]  /*4040*/  ISETP.GT.AND P2, PT, R8.reuse, RZ, P4 ;  /* 0x000000ff0800720c */ /* 0x040fe20002744270 */
[----:B0-----:R-:W-:Y:S01]  /*4050*/  @P1 IMAD.MOV.U32 R4, RZ, RZ, R60 ;  /* 0x000000ffff041224 */ /* 0x001fe200078e003c */
[C---:B------:R-:W-:Y:S01]  /*4060*/  ISETP.GT.AND P6, PT, R8.reuse, RZ, P5 ;  /* 0x000000ff0800720c */ /* 0x040fe20002fc4270 */
[----:B------:R-:W-:Y:S01]  /*4070*/  @P1 IMAD.MOV.U32 R5, RZ, RZ, R61 ;  /* 0x000000ffff051224 */ /* 0x000fe200078e003d */
[----:B------:R-:W-:-:S04]  /*4080*/  ISETP.GT.AND P4, PT, R8, 0x8, P4 ;  /* 0x000000080800780c */ /* 0x000fc80002784270 */
[----:B------:R0:W-:Y:S01]  /*4090*/  @P1 STG.E.U16 desc[UR12][R4.64+0x40], R42 ;  /* 0x0000402a04001986 */ /* 0x0001e2000c10150c */
[----:B------:R-:W-:Y:S01]  /*40a0*/  ISETP.GT.AND P1, PT, R7, 0x38, PT ;  /* 0x000000380700780c */ /* 0x000fe20003f24270 */
[----:B0-----:R-:W-:Y:S02]  /*40b0*/  @P0 IMAD.MOV.U32 R4, RZ, RZ, R60 ;  /* 0x000000ffff040224 */ /* 0x001fe400078e003c */
[----:B------:R-:W-:-:S05]  /*40c0*/  @P0 IMAD.MOV.U32 R5, RZ, RZ, R61 ;  /* 0x000000ffff050224 */ /* 0x000fca00078e003d */
[----:B------:R0:W-:Y:S01]  /*40d0*/  @P0 STG.E.U16 desc[UR12][R4.64+0x42], R43 ;  /* 0x0000422b04000986 */ /* 0x0001e2000c10150c */
[----:B------:R-:W-:-:S03]  /*40e0*/  ISETP.GT.AND P0, PT, R7, 0x39, PT ;  /* 0x000000390700780c */ /* 0x000fc60003f04270 */
[----:B------:R-:W-:Y:S01]  /*40f0*/  @P2 STG.E.U16 desc[UR12][R2.64+0x50], R44 ;  /* 0x0000502c02002986 */ /* 0x000fe2000c10150c */
[----:B------:R-:W-:-:S03]  /*4100*/  ISETP.GT.AND P2, PT, R7, 0x31, PT ;  /* 0x000000310700780c */ /* 0x000fc60003f44270 */
[----:B------:R-:W-:Y:S01]  /*4110*/  @P6 STG.E.U16 desc[UR12][R2.64+0x52], R45 ;  /* 0x0000522d02006986 */ /* 0x000fe2000c10150c */
[C---:B------:R-:W-:Y:S02]  /*4120*/  ISETP.GT.AND P6, PT, R8.reuse, 0x8, P5 ;  /* 0x000000080800780c */ /* 0x040fe40002fc4270 */
[C---:B------:R-:W-:Y:S01]  /*4130*/  ISETP.GT.AND P5, PT, R8.reuse, RZ, P3 ;  /* 0x000000ff0800720c */ /* 0x040fe20001fa4270 */
[----:B0-----:R-:W-:Y:S01]  /*4140*/  @P4 IMAD.MOV.U32 R4, RZ, RZ, R60 ;  /* 0x000000ffff044224 */ /* 0x001fe200078e003c */
[----:B------:R-:W-:Y:S01]  /*4150*/  ISETP.GT.AND P3, PT, R8, 0x8, P3 ;  /* 0x000000080800780c */ /* 0x000fe20001f64270 */
[----:B------:R-:W-:-:S05]  /*4160*/  @P4 IMAD.MOV.U32 R5, RZ, RZ, R61 ;  /* 0x000000ffff054224 */ /* 0x000fca00078e003d */
[----:B------:R0:W-:Y:S01]  /*4170*/  @P4 STG.E.U16 desc[UR12][R4.64+0x50], R46 ;  /* 0x0000502e04004986 */ /* 0x0001e2000c10150c */
[C---:B------:R-:W-:Y:S02]  /*4180*/  ISETP.GT.AND P4, PT, R8.reuse, RZ, P2 ;  /* 0x000000ff0800720c */ /* 0x040fe40001784270 */
[----:B------:R-:W-:Y:S01]  /*4190*/  ISETP.GT.AND P2, PT, R8, 0x8, P2 ;  /* 0x000000080800780c */ /* 0x000fe20001744270 */
[----:B0-----:R-:W-:Y:S02]  /*41a0*/  @P6 IMAD.MOV.U32 R4, RZ, RZ, R60 ;  /* 0x000000ffff046224 */ /* 0x001fe400078e003c */
[----:B------:R-:W-:-:S05]  /*41b0*/  @P6 IMAD.MOV.U32 R5, RZ, RZ, R61 ;  /* 0x000000ffff056224 */ /* 0x000fca00078e003d */
[----:B------:R0:W-:Y:S01]  /*41c0*/  @P6 STG.E.U16 desc[UR12][R4.64+0x52], R47 ;  /* 0x0000522f04006986 */ /* 0x0001e2000c10150c */
[C---:B------:R-:W-:Y:S02]  /*41d0*/  ISETP.GT.AND P6, PT, R8.reuse, RZ, P0 ;  /* 0x000000ff0800720c */ /* 0x040fe400007c4270 */
[C---:B------:R-:W-:Y:S01]  /*41e0*/  ISETP.GT.AND P0, PT, R8.reuse, 0x8, P0 ;  /* 0x000000080800780c */ /* 0x040fe20000704270 */
[----:B------:R-:W-:Y:S01]  /*41f0*/  @P5 STG.E.U16 desc[UR12][R2.64+0x60], R48 ;  /* 0x0000603002005986 */ /* 0x000fe2000c10150c */
[C---:B------:R-:W-:Y:S02]  /*4200*/  ISETP.GT.AND P5, PT, R8.reuse, RZ, P1 ;  /* 0x000000ff0800720c */ /* 0x040fe40000fa4270 */
[----:B------:R-:W-:Y:S01]  /*4210*/  ISETP.GT.AND P1, PT, R8, 0x8, P1 ;  /* 0x000000080800780c */ /* 0x000fe20000f24270 */
[----:B------:R-:W-:Y:S01]  /*4220*/  @P4 STG.E.U16 desc[UR12][R2.64+0x62], R49 ;  /* 0x0000623102004986 */ /* 0x000fe2000c10150c */
[----:B0-----:R-:W-:Y:S02]  /*4230*/  @P3 IMAD.MOV.U32 R4, RZ, RZ, R60 ;  /* 0x000000ffff043224 */ /* 0x001fe400078e003c */
[----:B------:R-:W-:-:S05]  /*4240*/  @P3 IMAD.MOV.U32 R5, RZ, RZ, R61 ;  /* 0x000000ffff053224 */ /* 0x000fca00078e003d */
[----:B------:R0:W-:Y:S02]  /*4250*/  @P3 STG.E.U16 desc[UR12][R4.64+0x60], R50 ;  /* 0x0000603204003986 */ /* 0x0001e4000c10150c */
[----:B0-----:R-:W-:Y:S02]  /*4260*/  @P2 IMAD.MOV.U32 R4, RZ, RZ, R60 ;  /* 0x000000ffff042224 */ /* 0x001fe400078e003c */
[----:B------:R-:W-:-:S05]  /*4270*/  @P2 IMAD.MOV.U32 R5, RZ, RZ, R61 ;  /* 0x000000ffff052224 */ /* 0x000fca00078e003d */
[----:B------:R-:W-:Y:S04]  /*4280*/  @P2 STG.E.U16 desc[UR12][R4.64+0x62], R51 ;  /* 0x0000623304002986 */ /* 0x000fe8000c10150c */
[----:B------:R-:W-:Y:S04]  /*4290*/  @P5 STG.E.U16 desc[UR12][R2.64+0x70], R52 ;  /* 0x0000703402005986 */ /* 0x000fe8000c10150c */
[----:B------:R0:W-:Y:S02]  /*42a0*/  @P6 STG.E.U16 desc[UR12][R2.64+0x72], R53 ;  /* 0x0000723502006986 */ /* 0x0001e4000c10150c */
[----:B0-----:R-:W-:-:S02]  /*42b0*/  @P1 IMAD.MOV.U32 R2, RZ, RZ, R60 ;  /* 0x000000ffff021224 */ /* 0x001fc400078e003c */
[----:B------:R-:W-:-:S05]  /*42c0*/  @P1 IMAD.MOV.U32 R3, RZ, RZ, R61 ;  /* 0x000000ffff031224 */ /* 0x000fca00078e003d */
[----:B------:R0:W-:Y:S01]  /*42d0*/  @P1 STG.E.U16 desc[UR12][R2.64+0x70], R54 ;  /* 0x0000703602001986 */ /* 0x0001e2000c10150c */
[----:B------:R-:W-:Y:S05]  /*42e0*/  @!P0 EXIT ;  /* 0x000000000000894d */ /* 0x000fea0003800000 */
[----:B------:R-:W-:-:S05]  /*42f0*/  F2FP.F16.F32.PACK_AB R0, RZ, R0 ;  /* 0x00000000ff00723e */ /* 0x000fca00000000ff */
[----:B------:R-:W-:Y:S01]  /*4300*/  STG.E.U16 desc[UR12][R60.64+0x72], R0 ;  /* 0x000072003c007986 */ /* 0x000fe2000c10150c */
[----:B------:R-:W-:Y:S05]  /*4310*/  EXIT ;  /* 0x000000000000794d */ /* 0x000fea0003800000 */
.L_x_10:
[----:B------:R-:W-:-:S13]  /*4320*/  ISETP.NE.AND P0, PT, R9, RZ, PT ;  /* 0x000000ff0900720c */ /* 0x000fda0003f05270 */
[----:B------:R-:W-:Y:S05]  /*4330*/  @P0 EXIT ;  /* 0x000000000000094d */ /* 0x000fea0003800000 */
[----:B------:R-:W-:-:S13]  /*4340*/  ELECT P0, URZ, PT ;  /* 0x00000000003f782f */ /* 0x000fda0003800000 */
[----:B------:R-:W-:Y:S05]  /*4350*/  @!P0 BRA `(.L_x_83) ;  /* 0x0000000400b48947 */ /* 0x000fea0003800000 */
[----:B------:R-:W-:Y:S02]  /*4360*/  ISETP.GE.AND P0, PT, R16, 0x1, PT ;  /* 0x000000011000780c */ /* 0x000fe40003f06270 */
[----:B-----5:R-:W-:-:S04]  /*4370*/  SHF.R.S32.HI R0, RZ, 0x1f, R7 ;  /* 0x0000001fff007819 */ /* 0x020fc80000011407 */
[----:B0-----:R-:W-:-:S07]  /*4380*/  LEA.HI R2, R0, R7, RZ, 0x7 ;  /* 0x0000000700027211 */ /* 0x001fce00078f38ff */
[----:B------:R-:W-:Y:S05]  /*4390*/  @!P0 BRA `(.L_x_83) ;  /* 0x0000000400a48947 */ /* 0x000fea0003800000 */
[----:B------:R-:W0:Y:S01]  /*43a0*/  S2R R11, SR_CTAID.X ;  /* 0x00000000000b7919 */ /* 0x000e220000002500 */
[----:B------:R-:W1:Y:S01]  /*43b0*/  LDC.64 R8, c[0x0][0x4f8] ;  /* 0x00013e00ff087b82 */ /* 0x000e620000000a00 */
[----:B------:R-:W-:Y:S01]  /*43c0*/  LOP3.LUT R2, R2, 0xffffff80, RZ, 0xc0, !PT ;  /* 0xffffff8002027812 */ /* 0x000fe200078ec0ff */
[----:B------:R-:W-:Y:S01]  /*43d0*/  ULDC.64 UR4, c[0x0][0x4c0] ;  /* 0x0001300000047ab9 */ /* 0x000fe20000000a00 */
[C---:B------:R-:W-:Y:S01]  /*43e0*/  LOP3.LUT P0, RZ, R7.reuse, 0x1f, RZ, 0xc0, !PT ;  /* 0x0000001f07ff7812 */ /* 0x040fe2000780c0ff */
[----:B------:R-:W-:Y:S01]  /*43f0*/  VIADD R15, R10, 0x1 ;  /* 0x000000010a0f7836 */ /* 0x000fe20000000000 */
[----:B------:R-:W-:Y:S01]  /*4400*/  LOP3.LUT R13, R4, 0x2, RZ, 0xfc, !PT ;  /* 0x00000002040d7812 */ /* 0x000fe200078efcff */
[----:B------:R-:W-:Y:S02]  /*4410*/  IMAD.IADD R2, R7, 0x1, -R2 ;  /* 0x0000000107027824 */ /* 0x000fe400078e0a02 */
[----:B------:R-:W2:Y:S01]  /*4420*/  LDC R0, c[0x0][0x500] ;  /* 0x00014000ff007b82 */ /* 0x000ea20000000800 */
[----:B------:R-:W-:-:S02]  /*4430*/  IMAD.MOV.U32 R14, RZ, RZ, RZ ;  /* 0x000000ffff0e7224 */ /* 0x000fc400078e00ff */
[C---:B------:R-:W-:Y:S02]  /*4440*/  ISETP.NE.AND P2, PT, R2.reuse, RZ, PT ;  /* 0x000000ff0200720c */ /* 0x040fe40003f45270 */
[----:B------:R-:W-:Y:S01]  /*4450*/  ISETP.NE.OR P0, PT, R2, RZ, !P0 ;  /* 0x000000ff0200720c */ /* 0x000fe20004705670 */
[----:B------:R-:W-:Y:S02]  /*4460*/  IMAD.MOV.U32 R2, RZ, RZ, RZ ;  /* 0x000000ffff027224 */ /* 0x000fe400078e00ff */
[----:B-1----:R-:W-:Y:S01]  /*4470*/  IMAD R8, R5, UR4, R8 ;  /* 0x0000000405087c24 */ /* 0x002fe2000f8e0208 */
[----:B------:R-:W-:Y:S01]  /*4480*/  ULDC UR4, c[0x0][0x4c8] ;  /* 0x0001320000047ab9 */ /* 0x000fe20000000800 */
[----:B------:R-:W-:Y:S02]  /*4490*/  IMAD R9, R22, UR5, R9 ;  /* 0x0000000516097c24 */ /* 0x000fe4000f8e0209 */
[----:B------:R-:W-:Y:S02]  /*44a0*/  IMAD.SHL.U32 R5, R6, 0x40, RZ ;  /* 0x0000004006057824 */ /* 0x000fe400078e00ff */
[----:B0-----:R-:W-:-:S02]  /*44b0*/  IMAD.SHL.U32 R11, R11, 0x40, RZ ;  /* 0x000000400b0b7824 */ /* 0x001fc400078e00ff */
[----:B--2---:R-:W-:Y:S02]  /*44c0*/  IMAD R12, R3, UR4, R0 ;  /* 0x00000004030c7c24 */ /* 0x004fe4000f8e0200 */
[----:B------:R-:W-:-:S07]  /*44d0*/  IMAD.MOV.U32 R0, RZ, RZ, 0x1 ;  /* 0x00000001ff007424 */ /* 0x000fce00078e00ff */
.L_x_87:
[----:B------:R-:W0:Y:S01]  /*44e0*/  S2R R6, SR_CgaCtaId ;  /* 0x0000000000067919 */ /* 0x000e220000008800 */
[----:B------:R-:W-:-:S04]  /*44f0*/  MOV R3, 0x400 ;  /* 0x0000040000037802 */ /* 0x000fc80000000f00 */
[----:B0-----:R-:W-:Y:S02]  /*4500*/  LEA R7, R6, R3, 0x18 ;  /* 0x0000000306077211 */ /* 0x001fe400078ec0ff */
[----:B------:R-:W-:-:S03]  /*4510*/  SHF.L.U32 R3, R0, 0x1f, RZ ;  /* 0x0000001f00037819 */ /* 0x000fc600000006ff */
[----:B------:R-:W-:-:S07]  /*4520*/  IMAD R6, R2, 0x8, R7 ;  /* 0x0000000802067824 */ /* 0x000fce00078e0207 */
.L_x_84:
[----:B0-----:R0:W1:Y:S02]  /*4530*/  SYNCS.PHASECHK.TRANS64.TRYWAIT P1, [R6+URZ+0x380e0], R3 ;  /* 0x0380e003060075a7 */ /* 0x001064000802017f */
[----:B-1----:R-:W-:Y:S05]  /*4540*/  @!P1 NANOSLEEP.SYNCS 0x989680 ;  /* 0x009896800000995d */ /* 0x002fea0003900000 */
[----:B------:R-:W1:Y:S02]  /*4550*/  @!P1 SYNCS.PHASECHK.TRANS64 P1, [R6+URZ+0x380e0], R3 ;  /* 0x0380e003060095a7 */ /* 0x000e64000802007f */
[----:B-1----:R-:W-:Y:S05]  /*4560*/  @!P1 BRA `(.L_x_84) ;  /* 0xfffffffc00f09947 */ /* 0x002fea000383ffff */
[----:B0-----:R-:W0:Y:S02]  /*4570*/  @!P2 LDC R3, c[0x0][0x580] ;  /* 0x00016000ff03ab82 */ /* 0x001e240000000800 */
[----:B0-----:R0:W-:Y:S02]  /*4580*/  @!P2 SYNCS.ARRIVE.TRANS64 RZ, [R6+URZ+0x38000], R3 ;  /* 0x0380000306ffa9a7 */ /* 0x0011e4000800003f */
[----:B0-----:R-:W-:-:S04]  /*4590*/  PRMT R3, R13, 0x9910, RZ ;  /* 0x000099100d037816 */ /* 0x001fc800000000ff */
[----:B------:R-:W-:-:S13]  /*45a0*/  ISETP.NE.AND P1, PT, R3, 0x2, PT ;  /* 0x000000020300780c */ /* 0x000fda0003f25270 */
[----:B------:R-:W-:Y:S05]  /*45b0*/  @P1 BRA `(.L_x_85) ;  /* 0x0000000000041947 */ /* 0x000fea0003800000 */
[----:B------:R-:W-:Y:S01]  /*45c0*/  BPT.TRAP 0x1 ;  /* 0x000000040000795c */ /* 0x000fe20000300000 */
.L_x_85:
[----:B------:R-:W-:Y:S05]  /*45d0*/  @P0 BRA `(.L_x_86) ;  /* 0x0000000000040947 */ /* 0x000fea0003800000 */
[----:B------:R-:W-:Y:S01]  /*45e0*/  BPT.TRAP 0x1 ;  /* 0x000000040000795c */ /* 0x000fe20000300000 */
.L_x_86:
[----:B------:R-:W-:Y:S01]  /*45f0*/  ULDC UR6, c[0x0][0x490] ;  /* 0x0001240000067ab9 */ /* 0x000fe20000000800 */
[----:B------:R-:W-:Y:S01]  /*4600*/  R2UR UR15, R14 ;  /* 0x000000000e0f72ca */ /* 0x000fe200000e0000 */
[----:B------:R-:W-:Y:S01]  /*4610*/  UISETP.NE.AND UP0, UPT, UR6, 0x1, UPT ;  /* 0x000000010600788c */ /* 0x000fe2000bf05270 */
[----:B------:R-:W-:Y:S01]  /*4620*/  R2UR UR10, R7 ;  /* 0x00000000070a72ca */ /* 0x000fe200000e0000 */
[----:B------:R-:W-:Y:S01]  /*4630*/  ULDC UR22, c[0x0][0x49c] ;  /* 0x0001270000167ab9 */ /* 0x000fe20000000800 */
[----:B------:R-:W-:Y:S01]  /*4640*/  ULDC UR23, c[0x0][0x4a8] ;  /* 0x00012a0000177ab9 */ /* 0x000fe20000000800 */
[----:B------:R-:W-:Y:S01]  /*4650*/  UISETP.NE.AND UP1, UPT, UR22, 0x1, UPT ;  /* 0x000000011600788c */ /* 0x000fe2000bf25270 */
[----:B------:R-:W-:Y:S01]  /*4660*/  R2UR UR11, R6 ;  /* 0x00000000060b72ca */ /* 0x000fe200000e0000 */
[----:B------:R-:W-:Y:S01]  /*4670*/  UIADD3 UR21, -UR6, URZ, URZ ;  /* 0x0000003f06157290 */ /* 0x000fe2000fffe13f */
[----:B------:R-:W-:Y:S01]  /*4680*/  IMAD.U32 R3, R9, 0x20, R8 ;  /* 0x0000002009037824 */ /* 0x000fe200078e0008 */
[----:B------:R-:W-:Y:S01]  /*4690*/  ULDC.64 UR26, c[0x0][0x198] ;  /* 0x00006600001a7ab9 */ /* 0x000fe20000000a00 */
[----:B------:R-:W-:Y:S01]  /*46a0*/  VIADD R15, R15, 0xffffffff ;  /* 0xffffffff0f0f7836 */ /* 0x000fe20000000000 */
[----:B------:R-:W-:Y:S01]  /*46b0*/  R2UR UR29, R5 ;  /* 0x00000000051d72ca */ /* 0x000fe200000e0000 */
[----:B------:R-:W-:Y:S01]  /*46c0*/  @UP0 ULDC UR4, c[0x0][0x494] ;  /* 0x0001250000040ab9 */ /* 0x000fe20000000800 */
[----:B------:R-:W-:Y:S01]  /*46d0*/  @UP0 ULDC UR7, c[0x0][0x498] ;  /* 0x0001260000070ab9 */ /* 0x000fe20000000800 */
[----:B------:R-:W-:Y:S01]  /*46e0*/  UIMAD.WIDE.U32 UR4, UR15, UR4, URZ ;  /* 0x000000040f0472a5 */ /* 0x000fe2000f8e003f */
[----:B------:R-:W-:Y:S01]  /*46f0*/  IMAD.U32 R3, R12, 0x400, R3 ;  /* 0x000004000c037824 */ /* 0x000fe200078e0003 */
[----:B------:R-:W-:Y:S01]  /*4700*/  @UP1 ULDC.64 UR8, c[0x0][0x4a0] ;  /* 0x0001280000081ab9 */ /* 0x000fe20000000a00 */
[----:B------:R-:W-:Y:S01]  /*4710*/  ISETP.GT.AND P3, PT, R15, 0x1, PT ;  /* 0x000000010f00780c */ /* 0x000fe20003f64270 */
[----:B------:R-:W-:Y:S01]  /*4720*/  @UP0 USHF.R.U32.HI UR15, URZ, UR7, UR5 ;  /* 0x000000073f0f0299 */ /* 0x000fe20008011605 */
[C---:B------:R-:W-:Y:S01]  /*4730*/  R2UR UR7, R14.reuse ;  /* 0x000000000e0772ca */ /* 0x040fe200000e0000 */
[----:B------:R-:W-:Y:S01]  /*4740*/  UISETP.NE.AND UP0, UPT, UR23, 0x1, UPT ;  /* 0x000000011700788c */ /* 0x000fe2000bf05270 */
[----:B------:R-:W-:Y:S01]  /*4750*/  VIADD R14, R14, 0x20 ;  /* 0x000000200e0e7836 */ /* 0x000fe20000000000 */
[----:B------:R-:W-:Y:S01]  /*4760*/  UIMAD.WIDE.U32 UR4, UR15, UR8, URZ ;  /* 0x000000080f0472a5 */ /* 0x000fe2000f8e003f */
[----:B------:R-:W-:-:S02]  /*4770*/  ULDC UR24, c[0x0][0x4cc] ;  /* 0x0001330000187ab9 */ /* 0x000fc40000000800 */
[----:B------:R-:W-:Y:S01]  /*4780*/  UMOV UR20, UR15 ;  /* 0x0000000f00147c82 */ /* 0x000fe20008000000 */
[----:B------:R-:W-:Y:S02]  /*4790*/  @UP1 USHF.R.U32.HI UR20, URZ, UR9, UR5 ;  /* 0x000000093f141299 */ /* 0x000fe40008011605 */
[----:B------:R-:W-:Y:S01]  /*47a0*/  UIADD3 UR5, UR11, 0x38000, URZ ;  /* 0x000380000b057890 */ /* 0x000fe2000fffe03f */
[C---:B------:R-:W-:Y:S01]  /*47b0*/  R2UR UR4, R2.reuse ;  /* 0x00000000020472ca */ /* 0x040fe200000e0000 */
[----:B------:R-:W-:Y:S01]  /*47c0*/  UIADD3 UR18, UP1, UR26, 0xf0, URZ ;  /* 0x000000f01a127890 */ /* 0x000fe2000ff3e03f */
[----:B------:R-:W-:Y:S01]  /*47d0*/  VIADD R2, R2, 0x1 ;  /* 0x0000000102027836 */ /* 0x000fe20000000000 */
[----:B------:R-:W-:Y:S01]  /*47e0*/  @UP0 ULDC UR6, c[0x0][0x4b0] ;  /* 0x00012c0000060ab9 */ /* 0x000fe20000000800 */
[----:B------:R-:W-:Y:S01]  /*47f0*/  UMOV UR14, UR20 ;  /* 0x00000014000e7c82 */ /* 0x000fe20008000000 */
[----:B------:R-:W-:Y:S02]  /*4800*/  UIMAD UR21, UR15, UR21, UR7 ;  /* 0x000000150f1572a4 */ /* 0x000fe4000f8e0207 */
[----:B------:R-:W-:Y:S01]  /*4810*/  UIADD3 UR26, UP2, UR26, 0x1f0, URZ ;  /* 0x000001f01a1a7890 */ /* 0x000fe2000ff5e03f */
[C---:B------:R-:W-:Y:S01]  /*4820*/  ISETP.NE.AND P1, PT, R2.reuse, 0x1c, PT ;  /* 0x0000001c0200780c */ /* 0x040fe20003f25270 */
[----:B------:R-:W-:Y:S01]  /*4830*/  ULDC UR25, c[0x0][0x4ec] ;  /* 0x00013b0000197ab9 */ /* 0x000fe20000000800 */
[----:B------:R-:W-:Y:S01]  /*4840*/  ULDC.64 UR12, c[0x0][0x4d0] ;  /* 0x00013400000c7ab9 */ /* 0x000fe20000000a00 */
[----:B------:R-:W-:Y:S01]  /*4850*/  ULDC.64 UR8, c[0x0][0x4f0] ;  /* 0x00013c0000087ab9 */ /* 0x000fe20000000a00 */
[----:B------:R-:W-:Y:S01]  /*4860*/  UIADD3.X UR19, URZ, UR27, URZ, UP1, !UPT ;  /* 0x0000001b3f137290 */ /* 0x000fe20008ffe43f */
[----:B------:R-:W-:Y:S01]  /*4870*/  SEL R2, R2, RZ, P1 ;  /* 0x000000ff02027207 */ /* 0x000fe20000800000 */
[----:B------:R-:W-:-:S02]  /*4880*/  ULEA UR4, UR4, UR10, 0xc ;  /* 0x0000000a04047291 */ /* 0x000fc4000f8e603f */
[----:B------:R-:W-:Y:S01]  /*4890*/  UIADD3.X UR27, URZ, UR27, URZ, UP2, !UPT ;  /* 0x0000001b3f1b7290 */ /* 0x000fe200097fe43f */
[----:B------:R-:W-:Y:S01]  /*48a0*/  @UP0 ULDC UR10, c[0x0][0x4ac] ;  /* 0x00012b00000a0ab9 */ /* 0x000fe20000000800 */
[----:B------:R-:W-:Y:S02]  /*48b0*/  UIADD3 UR28, UR4, 0x1c000, URZ ;  /* 0x0001c000041c7890 */ /* 0x000fe4000fffe03f */
[----:B------:R-:W-:Y:S02]  /*48c0*/  UIMAD.WIDE.U32 UR10, UR20, UR10, URZ ;  /* 0x0000000a140a72a5 */ /* 0x000fe4000f8e003f */
[----:B------:R-:W-:Y:S02]  /*48d0*/  UIMAD UR21, UR21, UR24, UR25 ;  /* 0x00000018151572a4 */ /* 0x000fe4000f8e0219 */
[----:B------:R-:W-:Y:S01]  /*48e0*/  @UP0 USHF.R.U32.HI UR14, URZ, UR6, UR11 ;  /* 0x000000063f0e0299 */ /* 0x000fe2000801160b */
[----:B------:R-:W-:Y:S01]  /*48f0*/  R2UR UR6, R11 ;  /* 0x000000000b0672ca */ /* 0x000fe200000e0000 */
[----:B------:R-:W-:-:S02]  /*4900*/  UIADD3 UR11, -UR20, URZ, URZ ;  /* 0x0000003f140b7290 */ /* 0x000fc4000fffe13f */
[----:B------:R-:W-:Y:S02]  /*4910*/  UIADD3 UR10, -UR14, URZ, URZ ;  /* 0x0000003f0e0a7290 */ /* 0x000fe4000fffe13f */
[----:B------:R-:W-:Y:S01]  /*4920*/  UIMAD UR11, UR22, UR11, UR15 ;  /* 0x0000000b160b72a4 */ /* 0x000fe2000f8e020f */
[----:B------:R-:W-:Y:S01]  /*4930*/  R2UR UR15, R3 ;  /* 0x00000000030f72ca */ /* 0x000fe200000e0000 */
[----:B------:R-:W-:Y:S01]  /*4940*/  UIMAD UR10, UR23, UR10, UR20 ;  /* 0x0000000a170a72a4 */ /* 0x000fe2000f8e0214 */
[----:B------:R-:W-:Y:S01]  /*4950*/  SEL R3, RZ, 0x1, P1 ;  /* 0x00000001ff037807 */ /* 0x000fe20000800000 */
[----:B------:R-:W-:Y:S02]  /*4960*/  UIMAD UR12, UR11, UR12, UR8 ;  /* 0x0000000c0b0c72a4 */ /* 0x000fe4000f8e0208 */
[----:B------:R-:W-:Y:S01]  /*4970*/  UIMAD UR13, UR10, UR13, UR9 ;  /* 0x0000000d0a0d72a4 */ /* 0x000fe2000f8e0209 */
[----:B------:R-:W-:Y:S01]  /*4980*/  LOP3.LUT R0, R0, R3, RZ, 0x3c, !PT ;  /* 0x0000000300007212 */ /* 0x000fe200078e3cff */
[----:B------:R-:W-:Y:S01]  /*4990*/  UMOV UR16, 0x0 ;  /* 0x0000000000107882 */ /* 0x000fe20000000000 */
[----:B------:R-:W-:Y:S01]  /*49a0*/  UMOV UR17, 0x10000000 ;  /* 0x1000000000117882 */ /* 0x000fe20000000000 */
[----:B------:R-:W-:Y:S01]  /*49b0*/  UMOV UR10, UR29 ;  /* 0x0000001d000a7c82 */ /* 0x000fe20008000000 */
[----:B------:R-:W-:Y:S01]  /*49c0*/  UMOV UR9, UR5 ;  /* 0x0000000500097c82 */ /* 0x000fe20008000000 */
[----:B------:R-:W-:Y:S01]  /*49d0*/  UMOV UR8, UR28 ;  /* 0x0000001c00087c82 */ /* 0x000fe20008000000 */
[----:B------:R-:W-:Y:S01]  /*49e0*/  UMOV UR11, UR21 ;  /* 0x00000015000b7c82 */ /* 0x000fe20008000000 */
[----:B------:R-:W-:Y:S01]  /*49f0*/  UPRMT UR15, UR15, 0x5410, URZ ;  /* 0x000054100f0f7896 */ /* 0x000fe2000800003f */
[----:B------:R1:W-:Y:S08]  /*4a00*/  UTMALDG.2D [UR4], [UR18], desc[UR16] ;  /* 0x00001004120075b4 */ /* 0x0003f00008009000 */
[----:B------:R1:W-:Y:S02]  /*4a10*/  UTMALDG.5D.IM2COL [UR8], [UR26], UR15 ;  /* 0x000000081a0073b4 */ /* 0x0003e4000806000f */
[----:B-1----:R-:W-:Y:S05]  /*4a20*/  @P3 BRA `(.L_x_87) ;  /* 0xfffffff800ac3947 */ /* 0x002fea000383ffff */
.L_x_83:
[----:B------:R-:W-:Y:S01]  /*4a30*/  ISETP.GE.U32.AND P2, PT, R10, 0x1c, PT ;  /* 0x0000001c0a00780c */ /* 0x000fe20003f46070 */
[----:B------:R-:W-:Y:S05]  /*4a40*/  WARPSYNC.ALL ;  /* 0x0000000000007948 */ /* 0x000fea0003800000 */
[----:B------:R-:W-:-:S07]  /*4a50*/  ELECT P1, URZ, PT ;  /* 0x00000000003f782f */ /* 0x000fce0003820000 */
[----:B0----5:R-:W-:-:S05]  /*4a60*/  @P2 SHF.R.U32.HI R2, RZ, 0x2, R10 ;  /* 0x00000002ff022819 */ /* 0x021fca000001160a */
[----:B------:R-:W-:-:S05]  /*4a70*/  @P2 IMAD.WIDE.U32 R2, R2, 0x24924925, RZ ;  /* 0x2492492502022825 */ /* 0x000fca00078e00ff */
[----:B------:R-:W-:-:S04]  /*4a80*/  @P2 LOP3.LUT R2, R3, 0x1, RZ, 0xc0, !PT ;  /* 0x0000000103022812 */ /* 0x000fc800078ec0ff */
[----:B------:R-:W-:Y:S01]  /*4a90*/  @P2 ISETP.NE.U32.AND P0, PT, R2, 0x1, PT ;  /* 0x000000010200280c */ /* 0x000fe20003f05070 */
[----:B------:R-:W-:-:S12]  /*4aa0*/  @!P1 EXIT ;  /* 0x000000000000994d */ /* 0x000fd80003800000 */
[----:B------:R-:W-:Y:S02]  /*4ab0*/  LOP3.LUT R4, R4, 0x2, RZ, 0xfc, !PT ;  /* 0x0000000204047812 */ /* 0x000fe400078efcff */
[----:B------:R-:W-:Y:S02]  /*4ac0*/  @P2 ISETP.NE.U32.AND.EX P0, PT, RZ, RZ, PT, P0 ;  /* 0x000000ffff00220c */ /* 0x000fe40003f05100 */
[----:B------:R-:W-:Y:S01]  /*4ad0*/  ISETP.NE.AND P1, PT, R4, 0x3, PT ;  /* 0x000000030400780c */ /* 0x000fe20003f25270 */
[----:B------:R-:W-:Y:S01]  /*4ae0*/  IMAD.MOV.U32 R4, RZ, RZ, 0x1 ;  /* 0x00000001ff047424 */ /* 0x000fe200078e00ff */
[----:B------:R-:W-:-:S11]  /*4af0*/  @P2 SEL R4, RZ, 0x1, !P0 ;  /* 0x00000001ff042807 */ /* 0x000fd60004000000 */
[----:B------:R-:W-:Y:S05]  /*4b00*/  @!P1 BRA `(.L_x_88) ;  /* 0x0000000000049947 */ /* 0x000fea0003800000 */
[----:B------:R-:W-:Y:S01]  /*4b10*/  BPT.TRAP 0x1 ;  /* 0x000000040000795c */ /* 0x000fe20000300000 */
.L_x_88:
[----:B------:R-:W0:Y:S01]  /*4b20*/  S2R R5, SR_CgaCtaId ;  /* 0x0000000000057919 */ /* 0x000e220000008800 */
[----:B------:R-:W-:Y:S02]  /*4b30*/  SHF.R.U32.HI R2, RZ, 0x2, R10 ;  /* 0x00000002ff027819 */ /* 0x000fe4000001160a */
[----:B------:R-:W-:-:S03]  /*4b40*/  MOV R0, 0x400 ;  /* 0x0000040000007802 */ /* 0x000fc60000000f00 */
[----:B------:R-:W-:-:S04]  /*4b50*/  IMAD.WIDE.U32 R2, R2, 0x24924925, RZ ;  /* 0x2492492502027825 */ /* 0x000fc800078e00ff */
[----:B------:R-:W-:Y:S01]  /*4b60*/  IMAD R3, R3, -0x1c, R10 ;  /* 0xffffffe403037824 */ /* 0x000fe200078e020a */
[----:B0-----:R-:W-:Y:S02]  /*4b70*/  LEA R0, R5, R0, 0x18 ;  /* 0x0000000005007211 */ /* 0x001fe400078ec0ff */
[----:B------:R-:W-:-:S03]  /*4b80*/  SHF.L.U32 R5, R4, 0x1f, RZ ;  /* 0x0000001f04057819 */ /* 0x000fc600000006ff */
[----:B------:R-:W-:-:S04]  /*4b90*/  VIADD R0, R0, 0x380e0 ;  /* 0x000380e000007836 */ /* 0x000fc80000000000 */
[----:B------:R-:W-:-:S07]  /*4ba0*/  IMAD R2, R3, 0x8, R0 ;  /* 0x0000000803027824 */ /* 0x000fce00078e0200 */
.L_x_89:
[----:B0-----:R0:W1:Y:S02]  /*4bb0*/  SYNCS.PHASECHK.TRANS64.TRYWAIT P0, [R2+URZ], R5 ;  /* 0x00000005020075a7 */ /* 0x001064000800017f */
[----:B-1----:R-:W-:Y:S05]  /*4bc0*/  @!P0 NANOSLEEP.SYNCS 0x989680 ;  /* 0x009896800000895d */ /* 0x002fea0003900000 */
[----:B------:R-:W1:Y:S02]  /*4bd0*/  @!P0 SYNCS.PHASECHK.TRANS64 P0, [R2+URZ], R5 ;  /* 0x00000005020085a7 */ /* 0x000e64000800007f */
[----:B-1----:R-:W-:Y:S05]  /*4be0*/  @!P0 BRA `(.L_x_89) ;  /* 0xfffffffc00f08947 */ /* 0x002fea000383ffff */
[----:B------:R-:W-:-:S05]  /*4bf0*/  VIADD R3, R3, 0x1 ;  /* 0x0000000103037836 */ /* 0x000fca0000000000 */
[----:B------:R-:W-:-:S04]  /*4c00*/  ISETP.NE.AND P0, PT, R3, 0x1c, PT ;  /* 0x0000001c0300780c */ /* 0x000fc80003f05270 */
[----:B0-----:R-:W-:Y:S02]  /*4c10*/  SEL R5, RZ, 0x1, P0 ;  /* 0x00000001ff057807 */ /* 0x001fe40000000000 */
[----:B------:R-:W-:Y:S02]  /*4c20*/  SEL R3, R3, RZ, P0 ;  /* 0x000000ff03037207 */ /* 0x000fe40000000000 */
[----:B------:R-:W-:-:S03]  /*4c30*/  LOP3.LUT R7, R4, R5, RZ, 0x3c, !PT ;  /* 0x0000000504077212 */ /* 0x000fc600078e3cff */
[----:B------:R-:W-:Y:S01]  /*4c40*/  IMAD R2, R3, 0x8, R0 ;  /* 0x0000000803027824 */ /* 0x000fe200078e0200 */
[----:B------:R-:W-:-:S07]  /*4c50*/  SHF.L.U32 R5, R7, 0x1f, RZ ;  /* 0x0000001f07057819 */ /* 0x000fce00000006ff */
.L_x_90:
        /* <DEDUP_REMOVED lines=11> */
.L_x_91:
        /* <DEDUP_REMOVED lines=11> */
.L_x_92:
        /* <DEDUP_REMOVED lines=11> */
.L_x_93:
        /* <DEDUP_REMOVED lines=11> */
.L_x_94:
        /* <DEDUP_REMOVED lines=11> */
.L_x_95:
        /* <DEDUP_REMOVED lines=11> */
.L_x_96:
        /* <DEDUP_REMOVED lines=11> */
.L_x_97:
        /* <DEDUP_REMOVED lines=11> */
.L_x_98:
        /* <DEDUP_REMOVED lines=11> */
.L_x_99:
        /* <DEDUP_REMOVED lines=11> */
.L_x_100:
        /* <DEDUP_REMOVED lines=11> */
.L_x_101:
        /* <DEDUP_REMOVED lines=11> */
.L_x_102:
        /* <DEDUP_REMOVED lines=11> */
.L_x_103:
        /* <DEDUP_REMOVED lines=11> */
.L_x_104:
        /* <DEDUP_REMOVED lines=11> */
.L_x_105:
        /* <DEDUP_REMOVED lines=11> */
.L_x_106:
        /* <DEDUP_REMOVED lines=11> */
.L_x_107:
        /* <DEDUP_REMOVED lines=11> */
.L_x_108:
        /* <DEDUP_REMOVED lines=11> */
.L_x_109:
        /* <DEDUP_REMOVED lines=11> */
.L_x_110:
        /* <DEDUP_REMOVED lines=11> */
.L_x_111:
        /* <DEDUP_REMOVED lines=11> */
.L_x_112:
        /* <DEDUP_REMOVED lines=11> */
.L_x_113:
        /* <DEDUP_REMOVED lines=11> */
.L_x_114:
        /* <DEDUP_REMOVED lines=11> */
.L_x_115:
        /* <DEDUP_REMOVED lines=11> */
.L_x_116:
[----:B0-----:R0:W1:Y:S02]  /*5e40*/  SYNCS.PHASECHK.TRANS64.TRYWAIT P0, [R3+URZ], R0 ;  /* 0x00000000030075a7 */ /* 0x001064000800017f */
[----:B-1----:R-:W-:Y:S05]  /*5e50*/  @!P0 NANOSLEEP.SYNCS 0x989680 ;  /* 0x009896800000895d */ /* 0x002fea0003900000 */
[----:B------:R-:W1:Y:S02]  /*5e60*/  @!P0 SYNCS.PHASECHK.TRANS64 P0, [R3+URZ], R0 ;  /* 0x00000000030085a7 */ /* 0x000e64000800007f */
[----:B-1----:R-:W-:Y:S05]  /*5e70*/  @P0 EXIT ;  /* 0x000000000000094d */ /* 0x002fea0003800000 */
[----:B------:R-:W-:Y:S05]  /*5e80*/  BRA `(.L_x_116) ;  /* 0xfffffffc00ec7947 */ /* 0x000fea000383ffff */
.L_x_117:
[----:B------:R-:W-:-:S00]  /*5e90*/  BRA `(.L_x_117) ;  /* 0xfffffffc00fc7947 */ /* 0x000fc0000383ffff */
[----:B------:R-:W-:-:S00]  /*5ea0*/  NOP ;  /* 0x0000000000007918 */ /* 0x000fc00000000000 */
        /* <DEDUP_REMOVED lines=13> */
.L_x_118:


//--------------------- .nv.shared._ZN7cutlass13device_kernelINS_4conv6kernel13ConvUniversalINS1_16ConvProblemShapeILNS1_8OperatorE2ELi3EEENS1_10collective14CollectiveConvINS1_46MainloopSm90TmaGmmaWarpSpecializedImplicitGemmILS5_2ELi28ELi3EN4cute5tupleIJNSA_1CILi1EEESD_SD_EEENS1_36KernelImplicitTmaWarpSpecializedSm90ELi1EEENSB_IJNSC_ILi64EEENSB_IJSH_EEENSB_IJNSC_ILi32EEEEEEEEENS_6half_tESM_NSA_8TiledMMAINSA_8MMA_AtomIJNSA_4SM904GMMA25MMA_64x64x16_F32F16F16_SSILNSQ_5MajorE1ELSS_1ELNSQ_7ScaleInE1ELST_1EEEEEENSA_6LayoutISE_NSB_IJNSC_ILi0EEESX_SX_EEEEENSB_IJNSA_10UnderscoreES10_S10_EEEEENS7_6detail26Sm90ImplicitGemmTileTraitsINSA_13SM90_TMA_LOADENSA_14ComposedLayoutINSA_7SwizzleILi3ELi4ELi3EEENSA_18smem_ptr_flag_bitsILi16EEENSW_INSB_IJNSB_IJSH_SD_EEENSB_IJNSC_ILi8EEENSC_ILi4EEEEEENSB_IJSD_NSC_ILi28EEEEEEEEENSB_IJNSB_IJSD_SX_EEENSB_IJSH_NSC_ILi512EEEEEENSB_IJSX_NSC_ILi2048EEEEEEEEEEEEEvEENS14_INSA_20SM90_TMA_LOAD_IM2COLES1P_vEEEENS_8epilogue10collective6detail29Sm90TmaWarpSpecializedAdapterINS1V_15DefaultEpilogueISM_NSB_IJlNSB_IJSD_lllEEESX_EEES20_NS1U_6thread17LinearCombinationISM_Li1EffLNS21_9ScaleType4KindE0ELNS_15FloatRoundStyleE2ESM_EENS_4gemm15EpilogueDefaultEEEEEvvEEEEvNT_6ParamsE --------------------------
	.section	.nv.shared._ZN7cutlass13device_kernelINS_4conv6kernel13ConvUniversalINS1_16ConvProblemShapeILNS1_8OperatorE2ELi3EEENS1_10collective14CollectiveConvINS1_46MainloopSm90TmaGmmaWarpSpecializedImplicitGemmILS5_2ELi28ELi3EN4cute5tupleIJNSA_1CILi1EEESD_SD_EEENS1_36KernelImplicitTmaWarpSpecializedSm90ELi1EEENSB_IJNSC_ILi64EEENSB_IJSH_EEENSB_IJNSC_ILi32EEEEEEEEENS_6half_tESM_NSA_8TiledMMAINSA_8MMA_AtomIJNSA_4SM904GMMA25MMA_64x64x16_F32F16F16_SSILNSQ_5MajorE1ELSS_1ELNSQ_7ScaleInE1ELST_1EEEEEENSA_6LayoutISE_NSB_IJNSC_ILi0EEESX_SX_EEEEENSB_IJNSA_10UnderscoreES10_S10_EEEEENS7_6detail26Sm90ImplicitGemmTileTraitsINSA_13SM90_TMA_LOADENSA_14ComposedLayoutINSA_7SwizzleILi3ELi4ELi3EEENSA_18smem_ptr_flag_bitsILi16EEENSW_INSB_IJNSB_IJSH_SD_EEENSB_IJNSC_ILi8EEENSC_ILi4EEEEEENSB_IJSD_NSC_ILi28EEEEEEEEENSB_IJNSB_IJSD_SX_EEENSB_IJSH_NSC_ILi512EEEEEENSB_IJSX_NSC_ILi2048EEEEEEEEEEEEEvEENS14_INSA_20SM90_TMA_LOAD_IM2COLES1P_vEEEENS_8epilogue10collective6detail29Sm90TmaWarpSpecializedAdapterINS1V_15DefaultEpilogueISM_NSB_IJlNSB_IJSD_lllEEESX_EEES20_NS1U_6thread17LinearCombinationISM_Li1EffLNS21_9ScaleType4KindE0ELNS_15FloatRoundStyleE2ESM_EENS_4gemm15EpilogueDefaultEEEEEvvEEEEvNT_6ParamsE,"aw",@nobits
	.sectionflags	@""
	.align	16
	.zero		1024


//--------------------- .nv.shared.reserved.0     --------------------------
	.section	.nv.shared.reserved.0,"aw",@nobits
	.weak		__nv_reservedSMEM_offset_0_alias
	.size		__nv_reservedSMEM_offset_0_alias, 0, 0
	.other		__nv_reservedSMEM_offset_0_alias,@"STO_CUDA_RESERVED_SHARED STV_DEFAULT"
__nv_reservedSMEM_offset_0_alias:
	.zero		0


//--------------------- .nv.global                --------------------------
	.section	.nv.global,"aw",@nobits
.nv.global:
	.type		_ZN39_INTERNAL_da7c2f9d_4_k_cu_3bdc612e_26724cute1_E,@object
	.size		_ZN39_INTERNAL_da7c2f9d_4_k_cu_3bdc612e_26724cute1_E,(_ZN39_INTERNAL_da7c2f9d_4_k_cu_3bdc612e_26724cuda3std3__45__cpo6cbeginE - _ZN39_INTERNAL_da7c2f9d_4_k_cu_3bdc612e_26724cute1_E)
_ZN39_INTERNAL_da7c2f9d_4_k_cu_3bdc612e_26724cute1_E:
	.zero		1
	.type		_ZN39_INTERNAL_da7c2f9d_4_k_cu_3bdc612e_26724cuda3std3__45__cpo6cbeginE,@object
	.size		_ZN39_INTERNAL_da7c2f9d_4_k_cu_3bdc612e_26724cuda3std3__45__cpo6cbeginE,(_ZN39_INTERNAL_da7c2f9d_4_k_cu_3bdc612e_26724cuda3std3__48in_placeE - _ZN39_INTERNAL_da7c2f9d_4_k_cu_3bdc612e_26724cuda3std3__45__cpo6cbeginE)
_ZN39_INTERNAL_da7c2f9d_4_k_cu_3bdc612e_26724cuda3std3__45__cpo6cbeginE:
	.zero		1
	.type		_ZN39_INTERNAL_da7c2f9d_4_k_cu_3bdc612e_26724cuda3std3__48in_placeE,@object
	.size		_ZN39_INTERNAL_da7c2f9d_4_k_cu_3bdc612e_26724cuda3std3__48in_placeE,(_ZN39_INTERNAL_da7c2f9d_4_k_cu_3bdc612e_26724cuda3std6ranges3__45__cpo9iter_moveE - _ZN39_INTERNAL_da7c2f9d_4_k_cu_3bdc612e_26724cuda3std3__48in_placeE)
_ZN39_INTERNAL_da7c2f9d_4_k_cu_3bdc612e_26724cuda3std3__48in_placeE:
	.zero		1
	.type		_ZN39_INTERNAL_da7c2f9d_4_k_cu_3bdc612e_26724cuda3std6ranges3__45__cpo9iter_moveE,@object
	.size		_ZN39_INTERNAL_da7c2f9d_4_k_cu_3bdc612e_26724cuda3std6ranges3__45__cpo9iter_moveE,(_ZN39_INTERNAL_da7c2f9d_4_k_cu_3bdc612e_26724cuda3std3__45__cpo5beginE - _ZN39_INTERNAL_da7c2f9d_4_k_cu_3bdc612e_26724cuda3std6ranges3__45__cpo9iter_moveE)
_ZN39_INTERNAL_da7c2f9d_4_k_cu_3bdc612e_26724cuda3std6ranges3__45__cpo9iter_moveE:
	.zero		1
	.type		_ZN39_INTERNAL_da7c2f9d_4_k_cu_3bdc612e_26724cuda3std3__45__cpo5beginE,@object
	.size		_ZN39_INTERNAL_da7c2f9d_4_k_cu_3bdc612e_26724cuda3std3__45__cpo5beginE,(_ZN39_INTERNAL_da7c2f9d_4_k_cu_3bdc612e_26724cuda3std3__441_GLOBAL__N__da7c2f9d_4_k_cu_3bdc612e_26726ignoreE - _ZN39_INTERNAL_da7c2f9d_4_k_cu_3bdc612e_26724cuda3std3__45__cpo5beginE)
_ZN39_INTERNAL_da7c2f9d_4_k_cu_3bdc612e_26724cuda3std3__45__cpo5beginE:
	.zero		1
	.type		_ZN39_INTERNAL_da7c2f9d_4_k_cu_3bdc612e_26724cuda3std3__441_GLOBAL__N__da7c2f9d_4_k_cu_3bdc612e_26726ignoreE,@object
	.size		_ZN39_INTERNAL_da7c2f9d_4_k_cu_3bdc612e_26724cuda3std3__441_GLOBAL__N__da7c2f9d_4_k_cu_3bdc612e_26726ignoreE,(_ZN39_INTERNAL_da7c2f9d_4_k_cu_3bdc612e_26724cute7productE - _ZN39_INTERNAL_da7c2f9d_4_k_cu_3bdc612e_26724cuda3std3__441_GLOBAL__N__da7c2f9d_4_k_cu_3bdc612e_26726ignoreE)
_ZN39_INTERNAL_da7c2f9d_4_k_cu_3bdc612e_26724cuda3std3__441_GLOBAL__N__da7c2f9d_4_k_cu_3bdc612e_26726ignoreE:
	.zero		1
	.type		_ZN39_INTERNAL_da7c2f9d_4_k_cu_3bdc612e_26724cute7productE,@object
	.size		_ZN39_INTERNAL_da7c2f9d_4_k_cu_3bdc612e_26724cute7productE,(_ZN39_INTERNAL_da7c2f9d_4_k_cu_3bdc612e_26724cuda3std3__45__cpo3endE - _ZN39_INTERNAL_da7c2f9d_4_k_cu_3bdc612e_26724cute7productE)
_ZN39_INTERNAL_da7c2f9d_4_k_cu_3bdc612e_26724cute7productE:
	.zero		1
	.type		_ZN39_INTERNAL_da7c2f9d_4_k_cu_3bdc612e_26724cuda3std3__45__cpo3endE,@object
	.size		_ZN39_INTERNAL_da7c2f9d_4_k_cu_3bdc612e_26724cuda3std3__45__cpo3endE,(_ZN39_INTERNAL_da7c2f9d_4_k_cu_3bdc612e_26724cuda3std3__419piecewise_constructE - _ZN39_INTERNAL_da7c2f9d_4_k_cu_3bdc612e_26724cuda3std3__45__cpo3endE)
_ZN39_INTERNAL_da7c2f9d_4_k_cu_3bdc612e_26724cuda3std3__45__cpo3endE:
	.zero		1
	.type		_ZN39_INTERNAL_da7c2f9d_4_k_cu_3bdc612e_26724cuda3std3__419piecewise_constructE,@object
	.size		_ZN39_INTERNAL_da7c2f9d_4_k_cu_3bdc612e_26724cuda3std3__419piecewise_constructE,(_ZN39_INTERNAL_da7c2f9d_4_k_cu_3bdc612e_26724cuda3std3__45__cpo4cendE - _ZN39_INTERNAL_da7c2f9d_4_k_cu_3bdc612e_26724cuda3std3__419piecewise_constructE)
_ZN39_INTERNAL_da7c2f9d_4_k_cu_3bdc612e_26724cuda3std3__419piecewise_constructE:
	.zero		1
	.type		_ZN39_INTERNAL_da7c2f9d_4_k_cu_3bdc612e_26724cuda3std3__45__cpo4cendE,@object
	.size		_ZN39_INTERNAL_da7c2f9d_4_k_cu_3bdc612e_26724cuda3std3__45__cpo4cendE,(_ZN39_INTERNAL_da7c2f9d_4_k_cu_3bdc612e_26724cuda3std6ranges3__45__cpo4swapE - _ZN39_INTERNAL_da7c2f9d_4_k_cu_3bdc612e_26724cuda3std3__45__cpo4cendE)
_ZN39_INTERNAL_da7c2f9d_4_k_cu_3bdc612e_26724cuda3std3__45__cpo4cendE:
	.zero		1
	.type		_ZN39_INTERNAL_da7c2f9d_4_k_cu_3bdc612e_26724cuda3std6ranges3__45__cpo4swapE,@object
	.size		_ZN39_INTERNAL_da7c2f9d_4_k_cu_3bdc612e_26724cuda3std6ranges3__45__cpo4swapE,(.L_7 - _ZN39_INTERNAL_da7c2f9d_4_k_cu_3bdc612e_26724cuda3std6ranges3__45__cpo4swapE)
_ZN39_INTERNAL_da7c2f9d_4_k_cu_3bdc612e_26724cuda3std6ranges3__45__cpo4swapE:
	.zero		1
.L_7:


//--------------------- .nv.constant0._ZN7cutlass13device_kernelINS_4conv6kernel13ConvUniversalINS1_16ConvProblemShapeILNS1_8OperatorE2ELi3EEENS1_10collective14CollectiveConvINS1_46MainloopSm90TmaGmmaWarpSpecializedImplicitGemmILS5_2ELi28ELi3EN4cute5tupleIJNSA_1CILi1EEESD_SD_EEENS1_36KernelImplicitTmaWarpSpecializedSm90ELi1EEENSB_IJNSC_ILi64EEENSB_IJSH_EEENSB_IJNSC_ILi32EEEEEEEEENS_6half_tESM_NSA_8TiledMMAINSA_8MMA_AtomIJNSA_4SM904GMMA25MMA_64x64x16_F32F16F16_SSILNSQ_5MajorE1ELSS_1ELNSQ_7ScaleInE1ELST_1EEEEEENSA_6LayoutISE_NSB_IJNSC_ILi0EEESX_SX_EEEEENSB_IJNSA_10UnderscoreES10_S10_EEEEENS7_6detail26Sm90ImplicitGemmTileTraitsINSA_13SM90_TMA_LOADENSA_14ComposedLayoutINSA_7SwizzleILi3ELi4ELi3EEENSA_18smem_ptr_flag_bitsILi16EEENSW_INSB_IJNSB_IJSH_SD_EEENSB_IJNSC_ILi8EEENSC_ILi4EEEEEENSB_IJSD_NSC_ILi28EEEEEEEEENSB_IJNSB_IJSD_SX_EEENSB_IJSH_NSC_ILi512EEEEEENSB_IJSX_NSC_ILi2048EEEEEEEEEEEEEvEENS14_INSA_20SM90_TMA_LOAD_IM2COLES1P_vEEEENS_8epilogue10collective6detail29Sm90TmaWarpSpecializedAdapterINS1V_15DefaultEpilogueISM_NSB_IJlNSB_IJSD_lllEEESX_EEES20_NS1U_6thread17LinearCombinationISM_Li1EffLNS21_9ScaleType4KindE0ELNS_15FloatRoundStyleE2ESM_EENS_4gemm15EpilogueDefaultEEEEEvvEEEEvNT_6ParamsE --------------------------
	.section	.nv.constant0._ZN7cutlass13device_kernelINS_4conv6kernel13ConvUniversalINS1_16ConvProblemShapeILNS1_8OperatorE2ELi3EEENS1_10collective14CollectiveConvINS1_46MainloopSm90TmaGmmaWarpSpecializedImplicitGemmILS5_2ELi28ELi3EN4cute5tupleIJNSA_1CILi1EEESD_SD_EEENS1_36KernelImplicitTmaWarpSpecializedSm90ELi1EEENSB_IJNSC_ILi64EEENSB_IJSH_EEENSB_IJNSC_ILi32EEEEEEEEENS_6half_tESM_NSA_8TiledMMAINSA_8MMA_AtomIJNSA_4SM904GMMA25MMA_64x64x16_F32F16F16_SSILNSQ_5MajorE1ELSS_1ELNSQ_7ScaleInE1ELST_1EEEEEENSA_6LayoutISE_NSB_IJNSC_ILi0EEESX_SX_EEEEENSB_IJNSA_10UnderscoreES10_S10_EEEEENS7_6detail26Sm90ImplicitGemmTileTraitsINSA_13SM90_TMA_LOADENSA_14ComposedLayoutINSA_7SwizzleILi3ELi4ELi3EEENSA_18smem_ptr_flag_bitsILi16EEENSW_INSB_IJNSB_IJSH_SD_EEENSB_IJNSC_ILi8EEENSC_ILi4EEEEEENSB_IJSD_NSC_ILi28EEEEEEEEENSB_IJNSB_IJSD_SX_EEENSB_IJSH_NSC_ILi512EEEEEENSB_IJSX_NSC_ILi2048EEEEEEEEEEEEEvEENS14_INSA_20SM90_TMA_LOAD_IM2COLES1P_vEEEENS_8epilogue10collective6detail29Sm90TmaWarpSpecializedAdapterINS1V_15DefaultEpilogueISM_NSB_IJlNSB_IJSD_lllEEESX_EEES20_NS1U_6thread17LinearCombinationISM_Li1EffLNS21_9ScaleType4KindE0ELNS_15FloatRoundStyleE2ESM_EENS_4gemm15EpilogueDefaultEEEEEvvEEEEvNT_6ParamsE,"a",@progbits
	.sectionflags	@""
	.align	4
.nv.constant0._ZN7cutlass13device_kernelINS_4conv6kernel13ConvUniversalINS1_16ConvProblemShapeILNS1_8OperatorE2ELi3EEENS1_10collective14CollectiveConvINS1_46MainloopSm90TmaGmmaWarpSpecializedImplicitGemmILS5_2ELi28ELi3EN4cute5tupleIJNSA_1CILi1EEESD_SD_EEENS1_36KernelImplicitTmaWarpSpecializedSm90ELi1EEENSB_IJNSC_ILi64EEENSB_IJSH_EEENSB_IJNSC_ILi32EEEEEEEEENS_6half_tESM_NSA_8TiledMMAINSA_8MMA_AtomIJNSA_4SM904GMMA25MMA_64x64x16_F32F16F16_SSILNSQ_5MajorE1ELSS_1ELNSQ_7ScaleInE1ELST_1EEEEEENSA_6LayoutISE_NSB_IJNSC_ILi0EEESX_SX_EEEEENSB_IJNSA_10UnderscoreES10_S10_EEEEENS7_6detail26Sm90ImplicitGemmTileTraitsINSA_13SM90_TMA_LOADENSA_14ComposedLayoutINSA_7SwizzleILi3ELi4ELi3EEENSA_18smem_ptr_flag_bitsILi16EEENSW_INSB_IJNSB_IJSH_SD_EEENSB_IJNSC_ILi8EEENSC_ILi4EEEEEENSB_IJSD_NSC_ILi28EEEEEEEEENSB_IJNSB_IJSD_SX_EEENSB_IJSH_NSC_ILi512EEEEEENSB_IJSX_NSC_ILi2048EEEEEEEEEEEEEvEENS14_INSA_20SM90_TMA_LOAD_IM2COLES1P_vEEEENS_8epilogue10collective6detail29Sm90TmaWarpSpecializedAdapterINS1V_15DefaultEpilogueISM_NSB_IJlNSB_IJSD_lllEEESX_EEES20_NS1U_6thread17LinearCombinationISM_Li1EffLNS21_9ScaleType4KindE0ELNS_15FloatRoundStyleE2ESM_EENS_4gemm15EpilogueDefaultEEEEEvvEEEEvNT_6ParamsE:
	.zero		1664


//--------------------- SYMBOLS --------------------------

	.type		.nv.reservedSmem.offset0,@object
	.size		.nv.reservedSmem.offset0,0x4
